// auto-generated by cutlass_sweep.gemm — config: {"arch": "sm_90", "cluster_m": 1, "cluster_n": 1, "dtype": "e5m2", "dtype_b": "e5m2", "layout": "nt", "stages": 6, "tile_k": 32, "tile_m": 64, "tile_n": 256}
#include "cutlass/cutlass.h"
#include "cutlass/gemm/collective/collective_builder.hpp"
#include "cutlass/gemm/device/gemm_universal_adapter.h"
#include "cutlass/gemm/kernel/gemm_universal.hpp"
#include "cutlass/epilogue/collective/collective_builder.hpp"

using ElemA = cutlass::float_e5m2_t;
using ElemB = cutlass::float_e5m2_t;
using ElemCD = cutlass::float_e5m2_t;
using Acc  = float;
using TileShape    = cute::Shape<cute::_64, cute::_256, cute::_32>;
using ClusterShape = cute::Shape<cute::_1, cute::_1, cute::_1>;

using CollectiveEpilogue = typename cutlass::epilogue::collective::CollectiveBuilder<
    cutlass::arch::Sm90, cutlass::arch::OpClassTensorOp,
    TileShape, ClusterShape,
    cutlass::epilogue::collective::EpilogueTileAuto,
    Acc, Acc,
    ElemCD, cutlass::layout::RowMajor, 128 / cutlass::sizeof_bits<ElemCD>::value,
    ElemCD, cutlass::layout::RowMajor, 128 / cutlass::sizeof_bits<ElemCD>::value,
    cutlass::epilogue::collective::EpilogueScheduleAuto
  >::CollectiveOp;

using CollectiveMainloop = typename cutlass::gemm::collective::CollectiveBuilder<
    cutlass::arch::Sm90, cutlass::arch::OpClassTensorOp,
    ElemA, cutlass::layout::RowMajor, 128 / cutlass::sizeof_bits<ElemA>::value,
    ElemB, cutlass::layout::ColumnMajor, 128 / cutlass::sizeof_bits<ElemB>::value,
    Acc,
    TileShape, ClusterShape,
    cutlass::gemm::collective::StageCount<6>,
    cutlass::gemm::collective::KernelScheduleAuto
  >::CollectiveOp;

using GemmKernel = cutlass::gemm::kernel::GemmUniversal<
    cute::Shape<int,int,int,int>,
    CollectiveMainloop,
    CollectiveEpilogue
>;
using Gemm = cutlass::gemm::device::GemmUniversalAdapter<GemmKernel>;

// Force the device kernel symbol into the cubin without needing a host main.
auto* _anchor = &cutlass::device_kernel<GemmKernel>;


// ===== COMPILED SASS (sm_90a) =====

	.target	sm_90a

	.elftype	@"ET_EXEC"


//--------------------- .note.nv.tkinfo           --------------------------
	.section	.note.nv.tkinfo,"",@"SHT_NOTE"
	.sectionflags	@"SHF_NOTE_NV_TKINFO"
	.tkinfo
        /*0018*/ 	.word	0x00000002
        /*0030*/ 	.string	""
        /*0030*/ 	.string	"ptxas"
        /*0030*/ 	.string	"Cuda compilation tools, release 13.0, V13.0.88"
        /*0030*/ 	.string	"Build cuda_13.0.r13.0/compiler.36424714_0"
        /*0030*/ 	.string	"-arch sm_90a -m 64 "



//--------------------- .note.nv.cuinfo           --------------------------
	.section	.note.nv.cuinfo,"",@"SHT_NOTE"
	.sectionflags	@"SHF_NOTE_NV_CUINFO"
        /*0018*/ 	.short	0x0002
        /*001a*/ 	.short	0x005a
        /*001c*/ 	.short	0x0082
	.zero		2


//--------------------- .nv.info                  --------------------------
	.section	.nv.info,"",@"SHT_CUDA_INFO"
	.align	4


	//----- nvinfo : EIATTR_REGCOUNT
	.align		4
        /*0000*/ 	.byte	0x04, 0x2f
        /*0002*/ 	.short	(.L_12 - .L_11)
	.align		4
.L_11:
        /*0004*/ 	.word	index@(_ZN7cutlass13device_kernelINS_4gemm6kernel13GemmUniversalIN4cute5tupleIJiiiiEEENS1_10collective13CollectiveMmaINS1_37MainloopSm90TmaGmmaWarpSpecializedFP8ILi6ENS5_IJNS4_1CILi1EEESB_SB_EEENS1_32KernelTmaWarpSpecializedPingpongEEENS5_IJNSA_ILi64EEENSA_ILi256EEENSA_ILi32EEEEEENS_12float_e5m2_tENS5_IJlSB_lEEESJ_SK_NS4_8TiledMMAINS4_8MMA_AtomIJNS4_4SM904GMMA31MMA_64x256x32_F32E5M2E5M2_SS_TNILNSO_7ScaleInE1ELSQ_1EEEEEENS4_6LayoutISC_NS5_IJNSA_ILi0EEESU_SU_EEEEENS5_IJNS4_10UnderscoreESX_SX_EEEEENS4_13SM90_TMA_LOADENS4_14ComposedLayoutINS4_7SwizzleILi1ELi4ELi3EEENS4_18smem_ptr_flag_bitsILi8EEENST_INS5_IJNSA_ILi8EEESH_EEENS5_IJSH_SB_EEEEEEEvNS4_8identityES10_S1A_vS1B_EENS_8epilogue10collective6detail29Sm90TmaWarpSpecializedAdapterINS1E_15DefaultEpilogueISJ_SK_SK_NS1D_6thread17LinearCombinationISJ_Li1EffLNS1I_9ScaleType4KindE0ELNS_15FloatRoundStyleE2ESJ_EENS1_15EpilogueDefaultEEEEEvvEEEEvNT_6ParamsE)
        /*0008*/ 	.word	0x000000a8


	//----- nvinfo : EIATTR_FRAME_SIZE
	.align		4
.L_12:
        /*000c*/ 	.byte	0x04, 0x11
        /*000e*/ 	.short	(.L_14 - .L_13)
	.align		4
.L_13:
        /*0010*/ 	.word	index@(_ZN7cutlass13device_kernelINS_4gemm6kernel13GemmUniversalIN4cute5tupleIJiiiiEEENS1_10collective13CollectiveMmaINS1_37MainloopSm90TmaGmmaWarpSpecializedFP8ILi6ENS5_IJNS4_1CILi1EEESB_SB_EEENS1_32KernelTmaWarpSpecializedPingpongEEENS5_IJNSA_ILi64EEENSA_ILi256EEENSA_ILi32EEEEEENS_12float_e5m2_tENS5_IJlSB_lEEESJ_SK_NS4_8TiledMMAINS4_8MMA_AtomIJNS4_4SM904GMMA31MMA_64x256x32_F32E5M2E5M2_SS_TNILNSO_7ScaleInE1ELSQ_1EEEEEENS4_6LayoutISC_NS5_IJNSA_ILi0EEESU_SU_EEEEENS5_IJNS4_10UnderscoreESX_SX_EEEEENS4_13SM90_TMA_LOADENS4_14ComposedLayoutINS4_7SwizzleILi1ELi4ELi3EEENS4_18smem_ptr_flag_bitsILi8EEENST_INS5_IJNSA_ILi8EEESH_EEENS5_IJSH_SB_EEEEEEEvNS4_8identityES10_S1A_vS1B_EENS_8epilogue10collective6detail29Sm90TmaWarpSpecializedAdapterINS1E_15DefaultEpilogueISJ_SK_SK_NS1D_6thread17LinearCombinationISJ_Li1EffLNS1I_9ScaleType4KindE0ELNS_15FloatRoundStyleE2ESJ_EENS1_15EpilogueDefaultEEEEEvvEEEEvNT_6ParamsE)
        /*0014*/ 	.word	0x00000110


	//----- nvinfo : EIATTR_MIN_STACK_SIZE
	.align		4
.L_14:
        /*0018*/ 	.byte	0x04, 0x12
        /*001a*/ 	.short	(.L_16 - .L_15)
	.align		4
.L_15:
        /*001c*/ 	.word	index@(_ZN7cutlass13device_kernelINS_4gemm6kernel13GemmUniversalIN4cute5tupleIJiiiiEEENS1_10collective13CollectiveMmaINS1_37MainloopSm90TmaGmmaWarpSpecializedFP8ILi6ENS5_IJNS4_1CILi1EEESB_SB_EEENS1_32KernelTmaWarpSpecializedPingpongEEENS5_IJNSA_ILi64EEENSA_ILi256EEENSA_ILi32EEEEEENS_12float_e5m2_tENS5_IJlSB_lEEESJ_SK_NS4_8TiledMMAINS4_8MMA_AtomIJNS4_4SM904GMMA31MMA_64x256x32_F32E5M2E5M2_SS_TNILNSO_7ScaleInE1ELSQ_1EEEEEENS4_6LayoutISC_NS5_IJNSA_ILi0EEESU_SU_EEEEENS5_IJNS4_10UnderscoreESX_SX_EEEEENS4_13SM90_TMA_LOADENS4_14ComposedLayoutINS4_7SwizzleILi1ELi4ELi3EEENS4_18smem_ptr_flag_bitsILi8EEENST_INS5_IJNSA_ILi8EEESH_EEENS5_IJSH_SB_EEEEEEEvNS4_8identityES10_S1A_vS1B_EENS_8epilogue10collective6detail29Sm90TmaWarpSpecializedAdapterINS1E_15DefaultEpilogueISJ_SK_SK_NS1D_6thread17LinearCombinationISJ_Li1EffLNS1I_9ScaleType4KindE0ELNS_15FloatRoundStyleE2ESJ_EENS1_15EpilogueDefaultEEEEEvvEEEEvNT_6ParamsE)
        /*0020*/ 	.word	0x00000110
.L_16:


//--------------------- .nv.compat                --------------------------
	.section	.nv.compat,"",@"SHT_CUDA_COMPAT_INFO"
	.align	4
        /*0000*/ 	.byte	0x02, 0x09, 0x01, 0x00, 0x02, 0x02, 0x04, 0x00, 0x02, 0x05, 0x05, 0x00, 0x03, 0x07, 0x01, 0x01
        /*0010*/ 	.byte	0x02, 0x03, 0x01, 0x00, 0x02, 0x06, 0x01, 0x00, 0x04, 0x0b, 0x08, 0x00, 0x00, 0x00, 0x00, 0x00
        /*0020*/ 	.byte	0x00, 0x00, 0x00, 0x00


//--------------------- .nv.info._ZN7cutlass13device_kernelINS_4gemm6kernel13GemmUniversalIN4cute5tupleIJiiiiEEENS1_10collective13CollectiveMmaINS1_37MainloopSm90TmaGmmaWarpSpecializedFP8ILi6ENS5_IJNS4_1CILi1EEESB_SB_EEENS1_32KernelTmaWarpSpecializedPingpongEEENS5_IJNSA_ILi64EEENSA_ILi256EEENSA_ILi32EEEEEENS_12float_e5m2_tENS5_IJlSB_lEEESJ_SK_NS4_8TiledMMAINS4_8MMA_AtomIJNS4_4SM904GMMA31MMA_64x256x32_F32E5M2E5M2_SS_TNILNSO_7ScaleInE1ELSQ_1EEEEEENS4_6LayoutISC_NS5_IJNSA_ILi0EEESU_SU_EEEEENS5_IJNS4_10UnderscoreESX_SX_EEEEENS4_13SM90_TMA_LOADENS4_14ComposedLayoutINS4_7SwizzleILi1ELi4ELi3EEENS4_18smem_ptr_flag_bitsILi8EEENST_INS5_IJNSA_ILi8EEESH_EEENS5_IJSH_SB_EEEEEEEvNS4_8identityES10_S1A_vS1B_EENS_8epilogue10collective6detail29Sm90TmaWarpSpecializedAdapterINS1E_15DefaultEpilogueISJ_SK_SK_NS1D_6thread17LinearCombinationISJ_Li1EffLNS1I_9ScaleType4KindE0ELNS_15FloatRoundStyleE2ESJ_EENS1_15EpilogueDefaultEEEEEvvEEEEvNT_6ParamsE --------------------------
	.section	.nv.info._ZN7cutlass13device_kernelINS_4gemm6kernel13GemmUniversalIN4cute5tupleIJiiiiEEENS1_10collective13CollectiveMmaINS1_37MainloopSm90TmaGmmaWarpSpecializedFP8ILi6ENS5_IJNS4_1CILi1EEESB_SB_EEENS1_32KernelTmaWarpSpecializedPingpongEEENS5_IJNSA_ILi64EEENSA_ILi256EEENSA_ILi32EEEEEENS_12float_e5m2_tENS5_IJlSB_lEEESJ_SK_NS4_8TiledMMAINS4_8MMA_AtomIJNS4_4SM904GMMA31MMA_64x256x32_F32E5M2E5M2_SS_TNILNSO_7ScaleInE1ELSQ_1EEEEEENS4_6LayoutISC_NS5_IJNSA_ILi0EEESU_SU_EEEEENS5_IJNS4_10UnderscoreESX_SX_EEEEENS4_13SM90_TMA_LOADENS4_14ComposedLayoutINS4_7SwizzleILi1ELi4ELi3EEENS4_18smem_ptr_flag_bitsILi8EEENST_INS5_IJNSA_ILi8EEESH_EEENS5_IJSH_SB_EEEEEEEvNS4_8identityES10_S1A_vS1B_EENS_8epilogue10collective6detail29Sm90TmaWarpSpecializedAdapterINS1E_15DefaultEpilogueISJ_SK_SK_NS1D_6thread17LinearCombinationISJ_Li1EffLNS1I_9ScaleType4KindE0ELNS_15FloatRoundStyleE2ESJ_EENS1_15EpilogueDefaultEEEEEvvEEEEvNT_6ParamsE,"",@"SHT_CUDA_INFO"
	.sectionflags	@""
	.align	4


	//----- nvinfo : EIATTR_CUDA_API_VERSION
	.align		4
        /*0000*/ 	.byte	0x04, 0x37
        /*0002*/ 	.short	(.L_18 - .L_17)
.L_17:
        /*0004*/ 	.word	0x00000082


	//----- nvinfo : EIATTR_KPARAM_INFO
	.align		4
.L_18:
        /*0008*/ 	.byte	0x04, 0x17
        /*000a*/ 	.short	(.L_20 - .L_19)
.L_19:
        /*000c*/ 	.word	0x00000000
        /*0010*/ 	.short	0x0000
        /*0012*/ 	.short	0x0070
        /*0014*/ 	.byte	0x00, 0xf0, 0x01, 0x10


	//----- nvinfo : EIATTR_SPARSE_MMA_MASK
	.align		4
.L_20:
        /*0018*/ 	.byte	0x03, 0x50
        /*001a*/ 	.short	0x0000


	//----- nvinfo : EIATTR_MAXREG_COUNT
	.align		4
        /*001c*/ 	.byte	0x03, 0x1b
        /*001e*/ 	.short	0x00a8


	//----- nvinfo : EIATTR_NUM_BARRIERS
	.align		4
        /*0020*/ 	.byte	0x02, 0x4c
        /*0022*/ 	.byte	0x01
	.zero		1


	//----- nvinfo : EIATTR_ANNOTATIONS
	.align		4
        /*0024*/ 	.byte	0x04, 0x55
        /*0026*/ 	.short	(.L_22 - .L_21)


	//   ....[0]....
.L_21:
        /*0028*/ 	.word	0x00000001
        /*002c*/ 	.byte	0x90, 0x0b, 0x00, 0x00, 0x01, 0x00, 0x00, 0x00, 0xc0, 0x0b, 0x00, 0x00, 0x01, 0x00, 0x00, 0x00
        /* <DEDUP_REMOVED lines=206> */
        /*0d1c*/ 	.byte	0xf0, 0xff, 0x00, 0x00


	//----- nvinfo : EIATTR_MERCURY_ISA_VERSION
	.align		4
.L_22:
        /*0d20*/ 	.byte	0x03, 0x5f
        /*0d22*/ 	.short	0x0101


	//----- nvinfo : EIATTR_INT_WARP_WIDE_INSTR_OFFSETS
	.align		4
        /*0d24*/ 	.byte	0x04, 0x31
        /*0d26*/ 	.short	(.L_24 - .L_23)


	//   ....[0]....
.L_23:
        /*0d28*/ 	.word	0x000004f0


	//   ....[1]....
        /*0d2c*/ 	.word	0x00000500


	//   ....[2]....
        /*0d30*/ 	.word	0x00000570


	//   ....[3]....
        /*0d34*/ 	.word	0x00000580


	//   ....[4]....
        /*0d38*/ 	.word	0x00000590


	//   ....[5]....
        /*0d3c*/ 	.word	0x000005b0


	//   ....[6]....
        /*0d40*/ 	.word	0x00000610


	//   ....[7]....
        /*0d44*/ 	.word	0x00000630


	//----- nvinfo : EIATTR_COOP_GROUP_MASK_REGIDS
	.align		4
.L_24:
        /*0d48*/ 	.byte	0x04, 0x29
        /*0d4a*/ 	.short	(.L_26 - .L_25)


	//   ....[0]....
.L_25:
        /*0d4c*/ 	.word	0xffffffff


	//   ....[1]....
        /*0d50*/ 	.word	0xffffffff


	//   ....[2]....
        /*0d54*/ 	.word	0xffffffff


	//   ....[3]....
        /*0d58*/ 	.word	0xffffffff


	//   ....[4]....
        /*0d5c*/ 	.word	0xffffffff


	//   ....[5]....
        /*0d60*/ 	.word	0xffffffff


	//----- nvinfo : EIATTR_COOP_GROUP_INSTR_OFFSETS
	.align		4
.L_26:
        /*0d64*/ 	.byte	0x04, 0x28
        /*0d66*/ 	.short	(.L_28 - .L_27)


	//   ....[0]....
.L_27:
        /*0d68*/ 	.word	0x00000060


	//   ....[1]....
        /*0d6c*/ 	.word	0x00000090


	//   ....[2]....
        /*0d70*/ 	.word	0x00000190


	//   ....[3]....
        /*0d74*/ 	.word	0x000003e0


	//   ....[4]....
        /*0d78*/ 	.word	0x00000420


	//   ....[5]....
        /*0d7c*/ 	.word	0x00000460


	//----- nvinfo : EIATTR_REG_RECONFIG
	.align		4
.L_28:
        /*0d80*/ 	.byte	0x01, 0x54
	.zero		2


	//----- nvinfo : EIATTR_MBARRIER_INSTR_OFFSETS
	.align		4
        /*0d84*/ 	.byte	0x04, 0x39
        /*0d86*/ 	.short	(.L_30 - .L_29)


	//   ....[0]....
.L_29:
        /*0d88*/ 	.word	0x00000310
        /*0d8c*/ 	.word	0x000000ff
        /*0d90*/ 	.word	0x00000000
        /*0d94*/ 	.short	0x0100
        /*0d96*/ 	.byte	0x07
	.zero		1


	//   ....[1]....
        /*0d98*/ 	.word	0x00000320
        /*0d9c*/ 	.word	0x000000ff
        /*0da0*/ 	.word	0x00000030
        /*0da4*/ 	.short	0x0100
        /*0da6*/ 	.byte	0x07
	.zero		1


	//   ....[2]....
        /*0da8*/ 	.word	0x00000330
        /*0dac*/ 	.word	0x000000ff
        /*0db0*/ 	.word	0x00000008
        /*0db4*/ 	.short	0x0100
        /*0db6*/ 	.byte	0x07
	.zero		1


	//   ....[3]....
        /*0db8*/ 	.word	0x00000340
        /*0dbc*/ 	.word	0x000000ff
        /*0dc0*/ 	.word	0x00000038
        /*0dc4*/ 	.short	0x0100
        /*0dc6*/ 	.byte	0x07
	.zero		1


	//   ....[4]....
        /*0dc8*/ 	.word	0x00000350
        /*0dcc*/ 	.word	0x000000ff
        /*0dd0*/ 	.word	0x00000010
        /*0dd4*/ 	.short	0x0100
        /*0dd6*/ 	.byte	0x07
	.zero		1


	//   ....[5]....
        /*0dd8*/ 	.word	0x00000360
        /*0ddc*/ 	.word	0x000000ff
        /*0de0*/ 	.word	0x00000040
        /*0de4*/ 	.short	0x0100
        /*0de6*/ 	.byte	0x07
	.zero		1


	//   ....[6]....
        /*0de8*/ 	.word	0x00000370
        /*0dec*/ 	.word	0x000000ff
        /*0df0*/ 	.word	0x00000018
        /*0df4*/ 	.short	0x0100
        /*0df6*/ 	.byte	0x07
	.zero		1


	//   ....[7]....
        /*0df8*/ 	.word	0x00000380
        /*0dfc*/ 	.word	0x000000ff
        /*0e00*/ 	.word	0x00000048
        /*0e04*/ 	.short	0x0100
        /*0e06*/ 	.byte	0x07
	.zero		1


	//   ....[8]....
        /*0e08*/ 	.word	0x00000390
        /*0e0c*/ 	.word	0x000000ff
        /*0e10*/ 	.word	0x00000020
        /*0e14*/ 	.short	0x0100
        /*0e16*/ 	.byte	0x07
	.zero		1


	//   ....[9]....
        /*0e18*/ 	.word	0x000003a0
        /*0e1c*/ 	.word	0x000000ff
        /*0e20*/ 	.word	0x00000050
        /*0e24*/ 	.short	0x0100
        /*0e26*/ 	.byte	0x07
	.zero		1


	//   ....[10]....
        /*0e28*/ 	.word	0x000003b0
        /*0e2c*/ 	.word	0x000000ff
        /*0e30*/ 	.word	0x00000028
        /*0e34*/ 	.short	0x0100
        /*0e36*/ 	.byte	0x07
	.zero		1


	//   ....[11]....
        /*0e38*/ 	.word	0x000003c0
        /*0e3c*/ 	.word	0x000000ff
        /*0e40*/ 	.word	0x00000058
        /*0e44*/ 	.short	0x0100
        /*0e46*/ 	.byte	0x07
	.zero		1


	//   ....[12]....
        /*0e48*/ 	.word	0x00000650
        /*0e4c*/ 	.word	0x000000ff
        /*0e50*/ 	.word	0x00000090
        /*0e54*/ 	.short	0x0100
        /*0e56*/ 	.byte	0x07
	.zero		1


	//   ....[13]....
        /*0e58*/ 	.word	0x00000660
        /*0e5c*/ 	.word	0x000000ff
        /*0e60*/ 	.word	0x00000098
        /*0e64*/ 	.short	0x0100
        /*0e66*/ 	.byte	0x07
	.zero		1


	//   ....[14]....
        /*0e68*/ 	.word	0x000006a0
        /*0e6c*/ 	.word	0x000000ff
        /*0e70*/ 	.word	0x00000070
        /*0e74*/ 	.short	0x0100
        /*0e76*/ 	.byte	0x0a
	.zero		1


	//   ....[15]....
        /*0e78*/ 	.word	0x000006c0
        /*0e7c*/ 	.word	0x000000ff
        /*0e80*/ 	.word	0x00000078
        /*0e84*/ 	.short	0x0100
        /*0e86*/ 	.byte	0x0a
	.zero		1


	//   ....[16]....
        /*0e88*/ 	.word	0x000006d0
        /*0e8c*/ 	.word	0x000000ff
        /*0e90*/ 	.word	0x00000080
        /*0e94*/ 	.short	0x0100
        /*0e96*/ 	.byte	0x0a
	.zero		1


	//   ....[17]....
        /*0e98*/ 	.word	0x000006e0
        /*0e9c*/ 	.word	0x000000ff
        /*0ea0*/ 	.word	0x00000088
        /*0ea4*/ 	.short	0x0100
        /*0ea6*/ 	.byte	0x0a
	.zero		1


	//   ....[18]....
        /*0ea8*/ 	.word	0x000015c0
        /*0eac*/ 	.word	0x000000ff
        /*0eb0*/ 	.word	0xfffffff8
        /*0eb4*/ 	.short	0x010a
        /*0eb6*/ 	.byte	0x11
	.zero		1


	//   ....[19]....
        /*0eb8*/ 	.word	0x00001fa0
        /*0ebc*/ 	.word	0x000000ff
        /*0ec0*/ 	.word	0x00000000
        /*0ec4*/ 	.short	0x010a
        /*0ec6*/ 	.byte	0x06
	.zero		1


	//   ....[20]....
        /*0ec8*/ 	.word	0x00001fe0
        /*0ecc*/ 	.word	0x000000ff
        /*0ed0*/ 	.word	0x00000000
        /*0ed4*/ 	.short	0x010a
        /*0ed6*/ 	.byte	0x06
	.zero		1


	//   ....[21]....
        /*0ed8*/ 	.word	0x00003170
        /*0edc*/ 	.word	0x000000ff
        /*0ee0*/ 	.word	0x00000000
        /*0ee4*/ 	.short	0x010a
        /*0ee6*/ 	.byte	0x09
	.zero		1


	//   ....[22]....
        /*0ee8*/ 	.word	0x000031b0
        /*0eec*/ 	.word	0x000000ff
        /*0ef0*/ 	.word	0x00000000
        /*0ef4*/ 	.short	0x010a
        /*0ef6*/ 	.byte	0x09
	.zero		1


	//   ....[23]....
        /*0ef8*/ 	.word	0x000041b0
        /*0efc*/ 	.word	0x000000ff
        /*0f00*/ 	.word	0x00000000
        /*0f04*/ 	.short	0x0101
        /*0f06*/ 	.byte	0x08
	.zero		1


	//   ....[24]....
        /*0f08*/ 	.word	0x00005260
        /*0f0c*/ 	.word	0x000000e3
        /*0f10*/ 	.word	0x00000000
        /*0f14*/ 	.short	0x0101
        /*0f16*/ 	.byte	0x1d
	.zero		1


	//   ....[25]....
        /*0f18*/ 	.word	0x00005380
        /*0f1c*/ 	.word	0x000000ff
        /*0f20*/ 	.word	0x00000000
        /*0f24*/ 	.short	0x0101
        /*0f26*/ 	.byte	0x08
	.zero		1


	//   ....[26]....
        /*0f28*/ 	.word	0x00005430
        /*0f2c*/ 	.word	0x000000ff
        /*0f30*/ 	.word	0x00000008
        /*0f34*/ 	.short	0x010a
        /*0f36*/ 	.byte	0x11
	.zero		1


	//   ....[27]....
        /*0f38*/ 	.word	0x0000e620
        /*0f3c*/ 	.word	0x00000003
        /*0f40*/ 	.word	0x00000000
        /*0f44*/ 	.short	0x0101
        /*0f46*/ 	.byte	0x1d
	.zero		1


	//   ....[28]....
        /*0f48*/ 	.word	0x0000f020
        /*0f4c*/ 	.word	0x0000000b
        /*0f50*/ 	.word	0x00000030
        /*0f54*/ 	.short	0x010a
        /*0f56*/ 	.byte	0x3f
	.zero		1


	//   ....[29]....
        /*0f58*/ 	.word	0x0000f3d0
        /*0f5c*/ 	.word	0x00000004
        /*0f60*/ 	.word	0x00000098
        /*0f64*/ 	.short	0x0101
        /*0f66*/ 	.byte	0x3f
	.zero		1


	//   ....[30]....
        /*0f68*/ 	.word	0x0000fbc0
        /*0f6c*/ 	.word	0x00000007
        /*0f70*/ 	.word	0x00000000
        /*0f74*/ 	.short	0x010a
        /*0f76*/ 	.byte	0x3f
	.zero		1


	//   ....[31]....
        /*0f78*/ 	.word	0x0000fc40
        /*0f7c*/ 	.word	0x00000009
        /*0f80*/ 	.word	0x00000000
        /*0f84*/ 	.short	0x010a
        /*0f86*/ 	.byte	0x3f
	.zero		1


	//   ....[32]....
        /*0f88*/ 	.word	0x0000fcd0
        /*0f8c*/ 	.word	0x00000006
        /*0f90*/ 	.word	0x00000000
        /*0f94*/ 	.short	0x010a
        /*0f96*/ 	.byte	0x3f
	.zero		1


	//   ....[33]....
        /*0f98*/ 	.word	0x0000fd60
        /*0f9c*/ 	.word	0x00000009
        /*0fa0*/ 	.word	0x00000000
        /*0fa4*/ 	.short	0x010a
        /*0fa6*/ 	.byte	0x3f
	.zero		1


	//   ....[34]....
        /*0fa8*/ 	.word	0x0000fdf0
        /*0fac*/ 	.word	0x00000006
        /*0fb0*/ 	.word	0x00000000
        /*0fb4*/ 	.short	0x010a
        /*0fb6*/ 	.byte	0x3f
	.zero		1


	//   ....[35]....
        /*0fb8*/ 	.word	0x0000fe80
        /*0fbc*/ 	.word	0x00000003
        /*0fc0*/ 	.word	0x00000000
        /*0fc4*/ 	.short	0x010a
        /*0fc6*/ 	.byte	0x3f
	.zero		1


	//   ....[36]....
        /*0fc8*/ 	.word	0x0000fef0
        /*0fcc*/ 	.word	0x00000003
        /*0fd0*/ 	.word	0xfffffff8
        /*0fd4*/ 	.short	0x010a
        /*0fd6*/ 	.byte	0x3f
	.zero		1


	//   ....[37]....
        /*0fd8*/ 	.word	0x0000ff50
        /*0fdc*/ 	.word	0x00000003
        /*0fe0*/ 	.word	0x00000000
        /*0fe4*/ 	.short	0x010a
        /*0fe6*/ 	.byte	0x3f
	.zero		1


	//   ....[38]....
        /*0fe8*/ 	.word	0x0000ffc0
        /*0fec*/ 	.word	0x00000000
        /*0ff0*/ 	.word	0x00000000
        /*0ff4*/ 	.short	0x010a
        /*0ff6*/ 	.byte	0x3f
	.zero		1


	//   ....[39]....
        /*0ff8*/ 	.word	0x00010030
        /*0ffc*/ 	.word	0x00000019
        /*1000*/ 	.word	0x00000008
        /*1004*/ 	.short	0x010a
        /*1006*/ 	.byte	0x3f
	.zero		1


	//   ....[40]....
        /*1008*/ 	.word	0x00010100
        /*100c*/ 	.word	0x0000000b
        /*1010*/ 	.word	0x00000030
        /*1014*/ 	.short	0x010a
        /*1016*/ 	.byte	0x3f
	.zero		1


	//   ....[41]....
        /*1018*/ 	.word	0x000101e0
        /*101c*/ 	.word	0x00000007
        /*1020*/ 	.word	0x00000000
        /*1024*/ 	.short	0x010a
        /*1026*/ 	.byte	0x3f
	.zero		1


	//   ....[42]....
        /*1028*/ 	.word	0x00010230
        /*102c*/ 	.word	0x00000009
        /*1030*/ 	.word	0x00000000
        /*1034*/ 	.short	0x010a
        /*1036*/ 	.byte	0x3f
	.zero		1


	//   ....[43]....
        /*1038*/ 	.word	0x00010280
        /*103c*/ 	.word	0x00000006
        /*1040*/ 	.word	0x00000000
        /*1044*/ 	.short	0x010a
        /*1046*/ 	.byte	0x3f
	.zero		1


	//   ....[44]....
        /*1048*/ 	.word	0x000102d0
        /*104c*/ 	.word	0x00000009
        /*1050*/ 	.word	0x00000000
        /*1054*/ 	.short	0x010a
        /*1056*/ 	.byte	0x3f
	.zero		1


	//   ....[45]....
        /*1058*/ 	.word	0x00010320
        /*105c*/ 	.word	0x00000006
        /*1060*/ 	.word	0x00000000
        /*1064*/ 	.short	0x010a
        /*1066*/ 	.byte	0x3f
	.zero		1


	//----- nvinfo : EIATTR_NUM_MBARRIERS
	.align		4
.L_30:
        /*1068*/ 	.byte	0x03, 0x38
        /*106a*/ 	.short	0x0012


	//----- nvinfo : EIATTR_EXIT_INSTR_OFFSETS
	.align		4
        /*106c*/ 	.byte	0x04, 0x1c
        /*106e*/ 	.short	(.L_32 - .L_31)


	//   ....[0]....
.L_31:
        /*1070*/ 	.word	0x000012f0


	//   ....[1]....
        /*1074*/ 	.word	0x00001350


	//   ....[2]....
        /*1078*/ 	.word	0x0000ed30


	//   ....[3]....
        /*107c*/ 	.word	0x0000ed60


	//   ....[4]....
        /*1080*/ 	.word	0x0000fed0


	//----- nvinfo : EIATTR_MAX_THREADS
	.align		4
.L_32:
        /*1084*/ 	.byte	0x04, 0x05
        /*1086*/ 	.short	(.L_34 - .L_33)
.L_33:
        /*1088*/ 	.word	0x00000180
        /*108c*/ 	.word	0x00000001
        /*1090*/ 	.word	0x00000001


	//----- nvinfo : EIATTR_CRS_STACK_SIZE
	.align		4
.L_34:
        /*1094*/ 	.byte	0x04, 0x1e
        /*1096*/ 	.short	(.L_36 - .L_35)
.L_35:
        /*1098*/ 	.word	0x00000000


	//----- nvinfo : EIATTR_CBANK_PARAM_SIZE
	.align		4
.L_36:
        /*109c*/ 	.byte	0x03, 0x19
        /*109e*/ 	.short	0x0470


	//----- nvinfo : EIATTR_PARAM_CBANK
	.align		4
        /*10a0*/ 	.byte	0x04, 0x0a
        /*10a2*/ 	.short	(.L_38 - .L_37)
	.align		4
.L_37:
        /*10a4*/ 	.word	index@(.nv.constant0._ZN7cutlass13device_kernelINS_4gemm6kernel13GemmUniversalIN4cute5tupleIJiiiiEEENS1_10collective13CollectiveMmaINS1_37MainloopSm90TmaGmmaWarpSpecializedFP8ILi6ENS5_IJNS4_1CILi1EEESB_SB_EEENS1_32KernelTmaWarpSpecializedPingpongEEENS5_IJNSA_ILi64EEENSA_ILi256EEENSA_ILi32EEEEEENS_12float_e5m2_tENS5_IJlSB_lEEESJ_SK_NS4_8TiledMMAINS4_8MMA_AtomIJNS4_4SM904GMMA31MMA_64x256x32_F32E5M2E5M2_SS_TNILNSO_7ScaleInE1ELSQ_1EEEEEENS4_6LayoutISC_NS5_IJNSA_ILi0EEESU_SU_EEEEENS5_IJNS4_10UnderscoreESX_SX_EEEEENS4_13SM90_TMA_LOADENS4_14ComposedLayoutINS4_7SwizzleILi1ELi4ELi3EEENS4_18smem_ptr_flag_bitsILi8EEENST_INS5_IJNSA_ILi8EEESH_EEENS5_IJSH_SB_EEEEEEEvNS4_8identityES10_S1A_vS1B_EENS_8epilogue10collective6detail29Sm90TmaWarpSpecializedAdapterINS1E_15DefaultEpilogueISJ_SK_SK_NS1D_6thread17LinearCombinationISJ_Li1EffLNS1I_9ScaleType4KindE0ELNS_15FloatRoundStyleE2ESJ_EENS1_15EpilogueDefaultEEEEEvvEEEEvNT_6ParamsE)
        /*10a8*/ 	.short	0x0210
        /*10aa*/ 	.short	0x0470


	//----- nvinfo : EIATTR_SW_WAR
	.align		4
.L_38:
        /*10ac*/ 	.byte	0x04, 0x36
        /*10ae*/ 	.short	(.L_40 - .L_39)
.L_39:
        /*10b0*/ 	.word	0x00000008
.L_40:


//--------------------- .nv.callgraph             --------------------------
	.section	.nv.callgraph,"",@"SHT_CUDA_CALLGRAPH"
	.align	4
	.sectionentsize	8
	.align		4
        /*0000*/ 	.word	0x00000000
	.align		4
        /*0004*/ 	.word	0xffffffff
	.align		4
        /*0008*/ 	.word	0x00000000
	.align		4
        /*000c*/ 	.word	0xfffffffe
	.align		4
        /*0010*/ 	.word	0x00000000
	.align		4
        /*0014*/ 	.word	0xfffffffd
	.align		4
        /*0018*/ 	.word	0x00000000
	.align		4
        /*001c*/ 	.word	0xfffffffc


//--------------------- .nv.constant4             --------------------------
	.section	.nv.constant4,"a",@progbits
	.align	8
	.align		8
.nv.constant4:
        /*0000*/ 	.dword	_ZN40_INTERNAL_8994d2ae_4_k_cu_118601bd_217254cuda3std3__45__cpo5beginE
	.align		8
        /*0008*/ 	.dword	_ZN40_INTERNAL_8994d2ae_4_k_cu_118601bd_217254cuda3std3__45__cpo3endE
	.align		8
        /*0010*/ 	.dword	_ZN40_INTERNAL_8994d2ae_4_k_cu_118601bd_217254cuda3std3__45__cpo6cbeginE
	.align		8
        /*0018*/ 	.dword	_ZN40_INTERNAL_8994d2ae_4_k_cu_118601bd_217254cuda3std3__45__cpo4cendE
	.align		8
        /*0020*/ 	.dword	_ZN40_INTERNAL_8994d2ae_4_k_cu_118601bd_217254cuda3std3__442_GLOBAL__N__8994d2ae_4_k_cu_118601bd_217256ignoreE
	.align		8
        /*0028*/ 	.dword	_ZN40_INTERNAL_8994d2ae_4_k_cu_118601bd_217254cuda3std3__419piecewise_constructE
	.align		8
        /*0030*/ 	.dword	_ZN40_INTERNAL_8994d2ae_4_k_cu_118601bd_217254cuda3std3__48in_placeE
	.align		8
        /*0038*/ 	.dword	_ZN40_INTERNAL_8994d2ae_4_k_cu_118601bd_217254cuda3std6ranges3__45__cpo4swapE
	.align		8
        /*0040*/ 	.dword	_ZN40_INTERNAL_8994d2ae_4_k_cu_118601bd_217254cuda3std6ranges3__45__cpo9iter_moveE
	.align		8
        /*0048*/ 	.dword	_ZN40_INTERNAL_8994d2ae_4_k_cu_118601bd_217254cute7productE
	.align		8
        /*0050*/ 	.dword	_ZN40_INTERNAL_8994d2ae_4_k_cu_118601bd_217254cute1_E


//--------------------- .text._ZN7cutlass13device_kernelINS_4gemm6kernel13GemmUniversalIN4cute5tupleIJiiiiEEENS1_10collective13CollectiveMmaINS1_37MainloopSm90TmaGmmaWarpSpecializedFP8ILi6ENS5_IJNS4_1CILi1EEESB_SB_EEENS1_32KernelTmaWarpSpecializedPingpongEEENS5_IJNSA_ILi64EEENSA_ILi256EEENSA_ILi32EEEEEENS_12float_e5m2_tENS5_IJlSB_lEEESJ_SK_NS4_8TiledMMAINS4_8MMA_AtomIJNS4_4SM904GMMA31MMA_64x256x32_F32E5M2E5M2_SS_TNILNSO_7ScaleInE1ELSQ_1EEEEEENS4_6LayoutISC_NS5_IJNSA_ILi0EEESU_SU_EEEEENS5_IJNS4_10UnderscoreESX_SX_EEEEENS4_13SM90_TMA_LOADENS4_14ComposedLayoutINS4_7SwizzleILi1ELi4ELi3EEENS4_18smem_ptr_flag_bitsILi8EEENST_INS5_IJNSA_ILi8EEESH_EEENS5_IJSH_SB_EEEEEEEvNS4_8identityES10_S1A_vS1B_EENS_8epilogue10collective6detail29Sm90TmaWarpSpecializedAdapterINS1E_15DefaultEpilogueISJ_SK_SK_NS1D_6thread17LinearCombinationISJ_Li1EffLNS1I_9ScaleType4KindE0ELNS_15FloatRoundStyleE2ESJ_EENS1_15EpilogueDefaultEEEEEvvEEEEvNT_6ParamsE --------------------------
	.section	.text._ZN7cutlass13device_kernelINS_4gemm6kernel13GemmUniversalIN4cute5tupleIJiiiiEEENS1_10collective13CollectiveMmaINS1_37MainloopSm90TmaGmmaWarpSpecializedFP8ILi6ENS5_IJNS4_1CILi1EEESB_SB_EEENS1_32KernelTmaWarpSpecializedPingpongEEENS5_IJNSA_ILi64EEENSA_ILi256EEENSA_ILi32EEEEEENS_12float_e5m2_tENS5_IJlSB_lEEESJ_SK_NS4_8TiledMMAINS4_8MMA_AtomIJNS4_4SM904GMMA31MMA_64x256x32_F32E5M2E5M2_SS_TNILNSO_7ScaleInE1ELSQ_1EEEEEENS4_6LayoutISC_NS5_IJNSA_ILi0EEESU_SU_EEEEENS5_IJNS4_10UnderscoreESX_SX_EEEEENS4_13SM90_TMA_LOADENS4_14ComposedLayoutINS4_7SwizzleILi1ELi4ELi3EEENS4_18smem_ptr_flag_bitsILi8EEENST_INS5_IJNSA_ILi8EEESH_EEENS5_IJSH_SB_EEEEEEEvNS4_8identityES10_S1A_vS1B_EENS_8epilogue10collective6detail29Sm90TmaWarpSpecializedAdapterINS1E_15DefaultEpilogueISJ_SK_SK_NS1D_6thread17LinearCombinationISJ_Li1EffLNS1I_9ScaleType4KindE0ELNS_15FloatRoundStyleE2ESJ_EENS1_15EpilogueDefaultEEEEEvvEEEEvNT_6ParamsE,"ax",@progbits
	.align	128
.text._ZN7cutlass13device_kernelINS_4gemm6kernel13GemmUniversalIN4cute5tupleIJiiiiEEENS1_10collective13CollectiveMmaINS1_37MainloopSm90TmaGmmaWarpSpecializedFP8ILi6ENS5_IJNS4_1CILi1EEESB_SB_EEENS1_32KernelTmaWarpSpecializedPingpongEEENS5_IJNSA_ILi64EEENSA_ILi256EEENSA_ILi32EEEEEENS_12float_e5m2_tENS5_IJlSB_lEEESJ_SK_NS4_8TiledMMAINS4_8MMA_AtomIJNS4_4SM904GMMA31MMA_64x256x32_F32E5M2E5M2_SS_TNILNSO_7ScaleInE1ELSQ_1EEEEEENS4_6LayoutISC_NS5_IJNSA_ILi0EEESU_SU_EEEEENS5_IJNS4_10UnderscoreESX_SX_EEEEENS4_13SM90_TMA_LOADENS4_14ComposedLayoutINS4_7SwizzleILi1ELi4ELi3EEENS4_18smem_ptr_flag_bitsILi8EEENST_INS5_IJNSA_ILi8EEESH_EEENS5_IJSH_SB_EEEEEEEvNS4_8identityES10_S1A_vS1B_EENS_8epilogue10collective6detail29Sm90TmaWarpSpecializedAdapterINS1E_15DefaultEpilogueISJ_SK_SK_NS1D_6thread17LinearCombinationISJ_Li1EffLNS1I_9ScaleType4KindE0ELNS_15FloatRoundStyleE2ESJ_EENS1_15EpilogueDefaultEEEEEvvEEEEvNT_6ParamsE:
        .type           _ZN7cutlass13device_kernelINS_4gemm6kernel13GemmUniversalIN4cute5tupleIJiiiiEEENS1_10collective13CollectiveMmaINS1_37MainloopSm90TmaGmmaWarpSpecializedFP8ILi6ENS5_IJNS4_1CILi1EEESB_SB_EEENS1_32KernelTmaWarpSpecializedPingpongEEENS5_IJNSA_ILi64EEENSA_ILi256EEENSA_ILi32EEEEEENS_12float_e5m2_tENS5_IJlSB_lEEESJ_SK_NS4_8TiledMMAINS4_8MMA_AtomIJNS4_4SM904GMMA31MMA_64x256x32_F32E5M2E5M2_SS_TNILNSO_7ScaleInE1ELSQ_1EEEEEENS4_6LayoutISC_NS5_IJNSA_ILi0EEESU_SU_EEEEENS5_IJNS4_10UnderscoreESX_SX_EEEEENS4_13SM90_TMA_LOADENS4_14ComposedLayoutINS4_7SwizzleILi1ELi4ELi3EEENS4_18smem_ptr_flag_bitsILi8EEENST_INS5_IJNSA_ILi8EEESH_EEENS5_IJSH_SB_EEEEEEEvNS4_8identityES10_S1A_vS1B_EENS_8epilogue10collective6detail29Sm90TmaWarpSpecializedAdapterINS1E_15DefaultEpilogueISJ_SK_SK_NS1D_6thread17LinearCombinationISJ_Li1EffLNS1I_9ScaleType4KindE0ELNS_15FloatRoundStyleE2ESJ_EENS1_15EpilogueDefaultEEEEEvvEEEEvNT_6ParamsE,@function
        .size           _ZN7cutlass13device_kernelINS_4gemm6kernel13GemmUniversalIN4cute5tupleIJiiiiEEENS1_10collective13CollectiveMmaINS1_37MainloopSm90TmaGmmaWarpSpecializedFP8ILi6ENS5_IJNS4_1CILi1EEESB_SB_EEENS1_32KernelTmaWarpSpecializedPingpongEEENS5_IJNSA_ILi64EEENSA_ILi256EEENSA_ILi32EEEEEENS_12float_e5m2_tENS5_IJlSB_lEEESJ_SK_NS4_8TiledMMAINS4_8MMA_AtomIJNS4_4SM904GMMA31MMA_64x256x32_F32E5M2E5M2_SS_TNILNSO_7ScaleInE1ELSQ_1EEEEEENS4_6LayoutISC_NS5_IJNSA_ILi0EEESU_SU_EEEEENS5_IJNS4_10UnderscoreESX_SX_EEEEENS4_13SM90_TMA_LOADENS4_14ComposedLayoutINS4_7SwizzleILi1ELi4ELi3EEENS4_18smem_ptr_flag_bitsILi8EEENST_INS5_IJNSA_ILi8EEESH_EEENS5_IJSH_SB_EEEEEEEvNS4_8identityES10_S1A_vS1B_EENS_8epilogue10collective6detail29Sm90TmaWarpSpecializedAdapterINS1E_15DefaultEpilogueISJ_SK_SK_NS1D_6thread17LinearCombinationISJ_Li1EffLNS1I_9ScaleType4KindE0ELNS_15FloatRoundStyleE2ESJ_EENS1_15EpilogueDefaultEEEEEvvEEEEvNT_6ParamsE,(.L_x_336 - _ZN7cutlass13device_kernelINS_4gemm6kernel13GemmUniversalIN4cute5tupleIJiiiiEEENS1_10collective13CollectiveMmaINS1_37MainloopSm90TmaGmmaWarpSpecializedFP8ILi6ENS5_IJNS4_1CILi1EEESB_SB_EEENS1_32KernelTmaWarpSpecializedPingpongEEENS5_IJNSA_ILi64EEENSA_ILi256EEENSA_ILi32EEEEEENS_12float_e5m2_tENS5_IJlSB_lEEESJ_SK_NS4_8TiledMMAINS4_8MMA_AtomIJNS4_4SM904GMMA31MMA_64x256x32_F32E5M2E5M2_SS_TNILNSO_7ScaleInE1ELSQ_1EEEEEENS4_6LayoutISC_NS5_IJNSA_ILi0EEESU_SU_EEEEENS5_IJNS4_10UnderscoreESX_SX_EEEEENS4_13SM90_TMA_LOADENS4_14ComposedLayoutINS4_7SwizzleILi1ELi4ELi3EEENS4_18smem_ptr_flag_bitsILi8EEENST_INS5_IJNSA_ILi8EEESH_EEENS5_IJSH_SB_EEEEEEEvNS4_8identityES10_S1A_vS1B_EENS_8epilogue10collective6detail29Sm90TmaWarpSpecializedAdapterINS1E_15DefaultEpilogueISJ_SK_SK_NS1D_6thread17LinearCombinationISJ_Li1EffLNS1I_9ScaleType4KindE0ELNS_15FloatRoundStyleE2ESJ_EENS1_15EpilogueDefaultEEEEEvvEEEEvNT_6ParamsE)
        .other          _ZN7cutlass13device_kernelINS_4gemm6kernel13GemmUniversalIN4cute5tupleIJiiiiEEENS1_10collective13CollectiveMmaINS1_37MainloopSm90TmaGmmaWarpSpecializedFP8ILi6ENS5_IJNS4_1CILi1EEESB_SB_EEENS1_32KernelTmaWarpSpecializedPingpongEEENS5_IJNSA_ILi64EEENSA_ILi256EEENSA_ILi32EEEEEENS_12float_e5m2_tENS5_IJlSB_lEEESJ_SK_NS4_8TiledMMAINS4_8MMA_AtomIJNS4_4SM904GMMA31MMA_64x256x32_F32E5M2E5M2_SS_TNILNSO_7ScaleInE1ELSQ_1EEEEEENS4_6LayoutISC_NS5_IJNSA_ILi0EEESU_SU_EEEEENS5_IJNS4_10UnderscoreESX_SX_EEEEENS4_13SM90_TMA_LOADENS4_14ComposedLayoutINS4_7SwizzleILi1ELi4ELi3EEENS4_18smem_ptr_flag_bitsILi8EEENST_INS5_IJNSA_ILi8EEESH_EEENS5_IJSH_SB_EEEEEEEvNS4_8identityES10_S1A_vS1B_EENS_8epilogue10collective6detail29Sm90TmaWarpSpecializedAdapterINS1E_15DefaultEpilogueISJ_SK_SK_NS1D_6thread17LinearCombinationISJ_Li1EffLNS1I_9ScaleType4KindE0ELNS_15FloatRoundStyleE2ESJ_EENS1_15EpilogueDefaultEEEEEvvEEEEvNT_6ParamsE,@"STO_CUDA_ENTRY STV_DEFAULT"
_ZN7cutlass13device_kernelINS_4gemm6kernel13GemmUniversalIN4cute5tupleIJiiiiEEENS1_10collective13CollectiveMmaINS1_37MainloopSm90TmaGmmaWarpSpecializedFP8ILi6ENS5_IJNS4_1CILi1EEESB_SB_EEENS1_32KernelTmaWarpSpecializedPingpongEEENS5_IJNSA_ILi64EEENSA_ILi256EEENSA_ILi32EEEEEENS_12float_e5m2_tENS5_IJlSB_lEEESJ_SK_NS4_8TiledMMAINS4_8MMA_AtomIJNS4_4SM904GMMA31MMA_64x256x32_F32E5M2E5M2_SS_TNILNSO_7ScaleInE1ELSQ_1EEEEEENS4_6LayoutISC_NS5_IJNSA_ILi0EEESU_SU_EEEEENS5_IJNS4_10UnderscoreESX_SX_EEEEENS4_13SM90_TMA_LOADENS4_14ComposedLayoutINS4_7SwizzleILi1ELi4ELi3EEENS4_18smem_ptr_flag_bitsILi8EEENST_INS5_IJNSA_ILi8EEESH_EEENS5_IJSH_SB_EEEEEEEvNS4_8identityES10_S1A_vS1B_EENS_8epilogue10collective6detail29Sm90TmaWarpSpecializedAdapterINS1E_15DefaultEpilogueISJ_SK_SK_NS1D_6thread17LinearCombinationISJ_Li1EffLNS1I_9ScaleType4KindE0ELNS_15FloatRoundStyleE2ESJ_EENS1_15EpilogueDefaultEEEEEvvEEEEvNT_6ParamsE:
[----:B------:R-:W0:Y:S02]  /*0000*/  LDC R1, c[0x0][0x28] ;  /* 0x00000a00ff017b82 */ /* 0x000e240000000800 */
[----:B0-----:R-:W-:Y:S01]  /*0010*/  VIADD R1, R1, 0xfffffef0 ;  /* 0xfffffef001017836 */ /* 0x001fe20000000000 */
[----:B------:R-:W0:Y:S01]  /*0020*/  S2R R2, SR_TID.X ;  /* 0x0000000000027919 */ /* 0x000e220000002100 */
[----:B------:R-:W-:Y:S01]  /*0030*/  ELECT P0, URZ, PT ;  /* 0x00000000003f782f */ /* 0x000fe20003800000 */
[----:B------:R-:W-:Y:S01]  /*0040*/  BSSY B0, `(.L_x_0) ;  /* 0x0000014000007945 */ /* 0x000fe20003800000 */
[----:B0-----:R-:W-:-:S05]  /*0050*/  SHF.R.U32.HI R0, RZ, 0x5, R2 ;  /* 0x00000005ff007819 */ /* 0x001fca0000011602 */
[----:B------:R-:W0:Y:S02]  /*0060*/  SHFL.IDX PT, R3, R0, RZ, 0x1f ;  /* 0x00001fff00037589 */ /* 0x000e2400000e0000 */
[----:B0-----:R-:W-:Y:S02]  /*0070*/  R2UR UR6, R3 ;  /* 0x00000000030672ca */ /* 0x001fe400000e0000 */
[----:B------:R-:W-:-:S05]  /*0080*/  SHF.R.U32.HI R3, RZ, 0x7, R2 ;  /* 0x00000007ff037819 */ /* 0x000fca0000011602 */
[----:B------:R0:W1:Y:S06]  /*0090*/  SHFL.IDX PT, R4, R3, RZ, 0x1f ;  /* 0x00001fff03047589 */ /* 0x00006c00000e0000 */
[----:B------:R-:W-:Y:S02]  /*00a0*/  USHF.R.S32.HI UR4, URZ, 0x1f, UR6 ;  /* 0x0000001f3f047899 */ /* 0x000fe40008011406 */
[----:B------:R-:W-:Y:S02]  /*00b0*/  ISETP.NE.OR P0, PT, RZ, UR6, !P0 ;  /* 0x00000006ff007c0c */ /* 0x000fe4000c705670 */
[----:B------:R-:W-:-:S04]  /*00c0*/  ULEA.HI UR4, UR4, UR6, URZ, 0x2 ;  /* 0x0000000604047291 */ /* 0x000fc8000f8f103f */
[----:B------:R-:W-:-:S04]  /*00d0*/  ULOP3.LUT UR4, UR4, 0xfffffffc, URZ, 0xc0, !UPT ;  /* 0xfffffffc04047892 */ /* 0x000fc8000f8ec03f */
[----:B------:R-:W-:-:S03]  /*00e0*/  UIADD3 UR6, UR6, -UR4, URZ ;  /* 0x8000000406067290 */ /* 0x000fc6000fffe03f */
[----:B0-----:R-:W-:Y:S09]  /*00f0*/  @P0 BRA `(.L_x_1) ;  /* 0x0000000000200947 */ /* 0x001ff20003800000 */
[----:B------:R-:W-:Y:S02]  /*0100*/  ULDC.64 UR4, c[0x0][0x198] ;  /* 0x0000660000047ab9 */ /* 0x000fe40000000a00 */
[----:B------:R-:W-:Y:S02]  /*0110*/  UIADD3 UR8, UP0, UR4, 0xf0, URZ ;  /* 0x000000f004087890 */ /* 0x000fe4000ff1e03f */
[----:B------:R-:W-:Y:S02]  /*0120*/  UIADD3 UR4, UP1, UR4, 0x1f0, URZ ;  /* 0x000001f004047890 */ /* 0x000fe4000ff3e03f */
[----:B------:R-:W-:Y:S02]  /*0130*/  UIADD3.X UR9, URZ, UR5, URZ, UP0, !UPT ;  /* 0x000000053f097290 */ /* 0x000fe400087fe43f */
[----:B------:R-:W-:-:S07]  /*0140*/  UIADD3.X UR5, URZ, UR5, URZ, UP1, !UPT ;  /* 0x000000053f057290 */ /* 0x000fce0008ffe43f */
[----:B------:R0:W-:Y:S02]  /*0150*/  UTMACCTL.PF [UR8] ;  /* 0x00000000080079b9 */ /* 0x0001e40008040000 */
[----:B------:R0:W-:Y:S02]  /*0160*/  UTMACCTL.PF [UR4] ;  /* 0x00000000040079b9 */ /* 0x0001e40008040000 */
[----:B0-----:R-:W-:Y:S01]  /*0170*/  NOP ;  /* 0x0000000000007918 */ /* 0x001fe20000000000 */
.L_x_1:
[----:B------:R-:W-:Y:S05]  /*0180*/  BSYNC B0 ;  /* 0x0000000000007941 */ /* 0x000fea0003800000 */
.L_x_0:
[----:B------:R-:W0:Y:S01]  /*0190*/  SHFL.IDX PT, R5, R0, RZ, 0x1f ;  /* 0x00001fff00057589 */ /* 0x000e2200000e0000 */
[----:B-1----:R-:W-:Y:S01]  /*01a0*/  R2UR UR14, R4 ;  /* 0x00000000040e72ca */ /* 0x002fe200000e0000 */
[----:B------:R-:W-:-:S04]  /*01b0*/  UISETP.NE.AND UP0, UPT, UR6, 0x3, UPT ;  /* 0x000000030600788c */ /* 0x000fc8000bf05270 */
[----:B------:R-:W-:-:S08]  /*01c0*/  UISETP.EQ.OR UP0, UPT, UR6, URZ, !UP0 ;  /* 0x0000003f0600728c */ /* 0x000fd0000c702670 */
[----:B------:R-:W-:Y:S02]  /*01d0*/  UIADD3 UR12, UR14, -0x1, URZ ;  /* 0xffffffff0e0c7890 */ /* 0x000fe4000fffe03f */
[----:B------:R-:W-:Y:S02]  /*01e0*/  UISETP.EQ.AND UP0, UPT, UR14, URZ, UP0 ;  /* 0x0000003f0e00728c */ /* 0x000fe40008702270 */
[----:B------:R-:W-:Y:S02]  /*01f0*/  UISETP.GE.U32.AND UP1, UPT, UR12, 0x2, UPT ;  /* 0x000000020c00788c */ /* 0x000fe4000bf26070 */
[----:B------:R-:W-:Y:S01]  /*0200*/  USEL UR13, URZ, 0x1, !UP0 ;  /* 0x000000013f0d7887 */ /* 0x000fe2000c000000 */
[----:B0-----:R-:W-:-:S03]  /*0210*/  ISETP.NE.AND P0, PT, R5, RZ, PT ;  /* 0x000000ff0500720c */ /* 0x001fc60003f05270 */
[----:B------:R-:W-:-:S10]  /*0220*/  USEL UR13, UR13, 0x2, UP1 ;  /* 0x000000020d0d7887 */ /* 0x000fd40008800000 */
[----:B------:R-:W-:Y:S05]  /*0230*/  @P0 BRA `(.L_x_2) ;  /* 0x0000000000680947 */ /* 0x000fea0003800000 */
[----:B------:R-:W0:Y:S01]  /*0240*/  S2UR UR7, SR_CgaCtaId ;  /* 0x00000000000779c3 */ /* 0x000e220000008800 */
[----:B------:R-:W-:Y:S01]  /*0250*/  UMOV UR4, 0x400 ;  /* 0x0000040000047882 */ /* 0x000fe20000000000 */
[----:B------:R-:W-:Y:S01]  /*0260*/  UMOV UR5, 0x1 ;  /* 0x0000000100057882 */ /* 0x000fe20000000000 */
[----:B------:R-:W-:Y:S01]  /*0270*/  UMOV UR8, 0x80 ;  /* 0x0000008000087882 */ /* 0x000fe20000000000 */
[----:B------:R-:W-:Y:S01]  /*0280*/  ELECT P0, URZ, PT ;  /* 0x00000000003f782f */ /* 0x000fe20003800000 */
[----:B------:R-:W-:-:S04]  /*0290*/  UIADD3 UR8, -UR8, 0x100000, URZ ;  /* 0x0010000008087890 */ /* 0x000fc8000fffe13f */
[----:B------:R-:W-:Y:S02]  /*02a0*/  USHF.L.U32 UR9, UR8, 0xb, URZ ;  /* 0x0000000b08097899 */ /* 0x000fe4000800063f */
[----:B------:R-:W-:Y:S02]  /*02b0*/  USHF.L.U32 UR8, UR8, 0x1, URZ ;  /* 0x0000000108087899 */ /* 0x000fe4000800063f */
[----:B0-----:R-:W-:Y:S02]  /*02c0*/  ULEA UR7, UR7, UR4, 0x18 ;  /* 0x0000000407077291 */ /* 0x001fe4000f8ec03f */
[----:B------:R-:W-:-:S04]  /*02d0*/  UIADD3 UR4, -UR5, 0x100000, URZ ;  /* 0x0010000005047890 */ /* 0x000fc8000fffe13f */
[----:B------:R-:W-:Y:S02]  /*02e0*/  USHF.L.U32 UR5, UR4, 0xb, URZ ;  /* 0x0000000b04057899 */ /* 0x000fe4000800063f */
[----:B------:R-:W-:Y:S01]  /*02f0*/  USHF.L.U32 UR4, UR4, 0x1, URZ ;  /* 0x0000000104047899 */ /* 0x000fe2000800063f */
[----:B------:R-:W0:Y:S11]  /*0300*/  FENCE.VIEW.ASYNC.S ;  /* 0x00000000000073c6 */ /* 0x000e360000000000 */
[----:B0-----:R0:W1:Y:S01]  /*0310*/  SYNCS.EXCH.64 URZ, [UR7], UR4 ;  /* 0x00000004073f75b2 */ /* 0x0010620008000100 */
[----:B------:R0:W2:Y:S01]  /*0320*/  SYNCS.EXCH.64 URZ, [UR7+0x30], UR8 ;  /* 0x00003008073f75b2 */ /* 0x0000a20008000100 */
[----:B------:R0:W3:Y:S01]  /*0330*/  SYNCS.EXCH.64 URZ, [UR7+0x8], UR4 ;  /* 0x00000804073f75b2 */ /* 0x0000e20008000100 */
[----:B------:R0:W4:Y:S01]  /*0340*/  SYNCS.EXCH.64 URZ, [UR7+0x38], UR8 ;  /* 0x00003808073f75b2 */ /* 0x0001220008000100 */
[----:B------:R0:W0:Y:S01]  /*0350*/  SYNCS.EXCH.64 URZ, [UR7+0x10], UR4 ;  /* 0x00001004073f75b2 */ /* 0x0000220008000100 */
[----:B------:R0:W0:Y:S01]  /*0360*/  SYNCS.EXCH.64 URZ, [UR7+0x40], UR8 ;  /* 0x00004008073f75b2 */ /* 0x0000220008000100 */
[----:B------:R0:W0:Y:S01]  /*0370*/  SYNCS.EXCH.64 URZ, [UR7+0x18], UR4 ;  /* 0x00001804073f75b2 */ /* 0x0000220008000100 */
[----:B------:R0:W0:Y:S01]  /*0380*/  SYNCS.EXCH.64 URZ, [UR7+0x48], UR8 ;  /* 0x00004808073f75b2 */ /* 0x0000220008000100 */
[----:B------:R0:W0:Y:S01]  /*0390*/  SYNCS.EXCH.64 URZ, [UR7+0x20], UR4 ;  /* 0x00002004073f75b2 */ /* 0x0000220008000100 */
[----:B------:R0:W0:Y:S01]  /*03a0*/  SYNCS.EXCH.64 URZ, [UR7+0x50], UR8 ;  /* 0x00005008073f75b2 */ /* 0x0000220008000100 */
[----:B------:R0:W0:Y:S01]  /*03b0*/  SYNCS.EXCH.64 URZ, [UR7+0x28], UR4 ;  /* 0x00002804073f75b2 */ /* 0x0000220008000100 */
[----:B------:R0:W0:Y:S01]  /*03c0*/  SYNCS.EXCH.64 URZ, [UR7+0x58], UR8 ;  /* 0x00005808073f75b2 */ /* 0x0000220008000100 */
[----:B------:R-:W-:Y:S01]  /*03d0*/  NOP ;  /* 0x0000000000007918 */ /* 0x000fe20000000000 */
.L_x_2:
[----:B------:R-:W5:Y:S01]  /*03e0*/  SHFL.IDX PT, R5, R0, RZ, 0x1f ;  /* 0x00001fff00057589 */ /* 0x000f6200000e0000 */
[----:B------:R-:W-:Y:S01]  /*03f0*/  ELECT P0, URZ, PT ;  /* 0x00000000003f782f */ /* 0x000fe20003800000 */
[----:B------:R-:W-:Y:S01]  /*0400*/  NOP ;  /* 0x0000000000007918 */ /* 0x000fe20000000000 */
[----:B------:R-:W-:Y:S01]  /*0410*/  ELECT P1, URZ, PT ;  /* 0x00000000003f782f */ /* 0x000fe20003820000 */
[----:B------:R-:W1:Y:S01]  /*0420*/  SHFL.IDX PT, R4, R0, RZ, 0x1f ;  /* 0x00001fff00047589 */ /* 0x000e6200000e0000 */
[----:B0-----:R-:W-:Y:S01]  /*0430*/  UMOV UR4, 0x20 ;  /* 0x0000002000047882 */ /* 0x001fe20000000000 */
[----:B------:R-:W-:Y:S01]  /*0440*/  UMOV UR9, 0x80 ;  /* 0x0000008000097882 */ /* 0x000fe20000000000 */
[----:B------:R-:W-:Y:S01]  /*0450*/  NOP ;  /* 0x0000000000007918 */ /* 0x000fe20000000000 */
[----:B------:R0:W2:Y:S01]  /*0460*/  SHFL.IDX PT, R0, R3, RZ, 0x1f ;  /* 0x00001fff03007589 */ /* 0x0000a200000e0000 */
[----:B------:R-:W-:Y:S01]  /*0470*/  ULDC.64 UR22, c[0x0][0x208] ;  /* 0x0000820000167ab9 */ /* 0x000fe20000000a00 */
[----:B0-----:R-:W-:-:S04]  /*0480*/  SHF.R.S32.HI R3, RZ, 0x1f, R2 ;  /* 0x0000001fff037819 */ /* 0x001fc80000011402 */
[----:B------:R-:W-:Y:S02]  /*0490*/  LEA.HI R3, R3, R2, RZ, 0x7 ;  /* 0x0000000203037211 */ /* 0x000fe400078f38ff */
[----:B-----5:R-:W-:Y:S02]  /*04a0*/  ISETP.NE.OR P0, PT, R5, RZ, !P0 ;  /* 0x000000ff0500720c */ /* 0x020fe40004705670 */
[----:B------:R-:W-:Y:S02]  /*04b0*/  LOP3.LUT R3, R3, 0xffffff80, RZ, 0xc0, !PT ;  /* 0xffffff8003037812 */ /* 0x000fe400078ec0ff */
[----:B-1----:R-:W-:-:S03]  /*04c0*/  ISETP.NE.OR P1, PT, R4, RZ, !P1 ;  /* 0x000000ff0400720c */ /* 0x002fc60004f25670 */
[----:B------:R-:W-:Y:S01]  /*04d0*/  IMAD.IADD R3, R2, 0x1, -R3 ;  /* 0x0000000102037824 */ /* 0x000fe200078e0a03 */
[----:B--2---:R-:W-:-:S05]  /*04e0*/  R2UR UR17, R0 ;  /* 0x00000000001172ca */ /* 0x004fca00000e0000 */
[----:B------:R-:W-:-:S04]  /*04f0*/  VOTEU.ALL UP0, P0 ;  /* 0x00000000003f7886 */ /* 0x000fc80000000000 */
[----:B------:R-:W-:Y:S01]  /*0500*/  VOTEU.ALL UP1, P1 ;  /* 0x00000000003f7886 */ /* 0x000fe20000820000 */
[----:B------:R-:W0:Y:S01]  /*0510*/  @!UP0 S2UR UR8, SR_CgaCtaId ;  /* 0x00000000000889c3 */ /* 0x000e220000008800 */
[----:B------:R-:W-:Y:S01]  /*0520*/  @!UP0 UMOV UR7, 0x400 ;  /* 0x0000040000078882 */ /* 0x000fe20000000000 */
[----:B------:R-:W-:-:S04]  /*0530*/  @!UP0 UIADD3 UR4, -UR4, 0x100000, URZ ;  /* 0x0010000004048890 */ /* 0x000fc8000fffe13f */
[----:B------:R-:W-:Y:S02]  /*0540*/  @!UP0 USHF.L.U32 UR5, UR4, 0xb, URZ ;  /* 0x0000000b04058899 */ /* 0x000fe4000800063f */
[----:B------:R-:W-:Y:S01]  /*0550*/  @!UP0 USHF.L.U32 UR4, UR4, 0x1, URZ ;  /* 0x0000000104048899 */ /* 0x000fe2000800063f */
[----:B------:R-:W-:Y:S01]  /*0560*/  @!UP1 UMOV UR10, 0x400 ;  /* 0x00000400000a9882 */ /* 0x000fe20000000000 */
[----:B------:R-:W-:Y:S01]  /*0570*/  VOTEU.ALL UP2, P1 ;  /* 0x00000000003f7886 */ /* 0x000fe20000840000 */
[----:B------:R-:W-:Y:S01]  /*0580*/  VOTEU.ALL UP3, P1 ;  /* 0x00000000003f7886 */ /* 0x000fe20000860000 */
[----:B------:R-:W-:Y:S01]  /*0590*/  VOTEU.ALL UP4, P1 ;  /* 0x00000000003f7886 */ /* 0x000fe20000880000 */
[----:B------:R-:W1:Y:S01]  /*05a0*/  @!UP1 S2UR UR11, SR_CgaCtaId ;  /* 0x00000000000b99c3 */ /* 0x000e620000008800 */
[----:B------:R-:W-:Y:S01]  /*05b0*/  VOTEU.ALL UP5, P1 ;  /* 0x00000000003f7886 */ /* 0x000fe200008a0000 */
[----:B------:R-:W-:Y:S01]  /*05c0*/  ISETP.NE.AND P1, PT, RZ, UR14, PT ;  /* 0x0000000eff007c0c */ /* 0x000fe2000bf25270 */
[----:B0-----:R-:W-:-:S02]  /*05d0*/  @!UP0 ULEA UR7, UR8, UR7, 0x18 ;  /* 0x0000000708078291 */ /* 0x001fc4000f8ec03f */
[----:B------:R-:W-:-:S04]  /*05e0*/  @!UP1 UIADD3 UR8, -UR9, 0x100000, URZ ;  /* 0x0010000009089890 */ /* 0x000fc8000fffe13f */
[----:B------:R-:W-:Y:S02]  /*05f0*/  @!UP1 USHF.L.U32 UR9, UR8, 0xb, URZ ;  /* 0x0000000b08099899 */ /* 0x000fe4000800063f */
[----:B------:R-:W-:Y:S01]  /*0600*/  @!UP1 USHF.L.U32 UR8, UR8, 0x1, URZ ;  /* 0x0000000108089899 */ /* 0x000fe2000800063f */
[----:B------:R-:W-:Y:S01]  /*0610*/  VOTEU.ALL UP0, P0 ;  /* 0x00000000003f7886 */ /* 0x000fe20000000000 */
[----:B-1----:R-:W-:Y:S01]  /*0620*/  @!UP1 ULEA UR10, UR11, UR10, 0x18 ;  /* 0x0000000a0b0a9291 */ /* 0x002fe2000f8ec03f */
[----:B------:R-:W-:Y:S01]  /*0630*/  VOTEU.ALL UP1, P0 ;  /* 0x00000000003f7886 */ /* 0x000fe20000020000 */
[----:B------:R-:W0:Y:S02]  /*0640*/  FENCE.VIEW.ASYNC.S ;  /* 0x00000000000073c6 */ /* 0x000e240000000000 */
[----:B0-----:R-:W3:Y:S02]  /*0650*/  @!UP0 SYNCS.EXCH.64 URZ, [UR7+0x90], UR4 ;  /* 0x00009004073f85b2 */ /* 0x001ee40008000100 */
[----:B------:R0:W3:Y:S01]  /*0660*/  @!UP1 SYNCS.EXCH.64 URZ, [UR7+0x98], UR4 ;  /* 0x00009804073f95b2 */ /* 0x0000e20008000100 */
[----:B------:R-:W-:Y:S01]  /*0670*/  NOP ;  /* 0x0000000000007918 */ /* 0x000fe20000000000 */
[----:B0-----:R-:W-:-:S02]  /*0680*/  ULDC.64 UR4, c[0x0][0x598] ;  /* 0x0001660000047ab9 */ /* 0x001fc40000000a00 */
[----:B------:R-:W-:Y:S02]  /*0690*/  ISETP.NE.U32.AND P0, PT, RZ, UR4, PT ;  /* 0x00000004ff007c0c */ /* 0x000fe4000bf05070 */
[----:B------:R0:W3:Y:S02]  /*06a0*/  @!UP2 SYNCS.EXCH.64 URZ, [UR10+0x70], UR8 ;  /* 0x000070080a3fa5b2 */ /* 0x0000e40008000100 */
[----:B------:R-:W-:Y:S01]  /*06b0*/  ISETP.NE.AND.EX P0, PT, RZ, UR5, PT, P0 ;  /* 0x00000005ff007c0c */ /* 0x000fe2000bf05300 */
[----:B------:R0:W3:Y:S01]  /*06c0*/  @!UP3 SYNCS.EXCH.64 URZ, [UR10+0x78], UR8 ;  /* 0x000078080a3fb5b2 */ /* 0x0000e20008000100 */
[----:B------:R0:W3:Y:S01]  /*06d0*/  @!UP4 SYNCS.EXCH.64 URZ, [UR10+0x80], UR8 ;  /* 0x000080080a3fc5b2 */ /* 0x0000e20008000100 */
[----:B------:R0:W3:Y:S01]  /*06e0*/  @!UP5 SYNCS.EXCH.64 URZ, [UR10+0x88], UR8 ;  /* 0x000088080a3fd5b2 */ /* 0x0000e20008000100 */
[----:B------:R-:W-:Y:S01]  /*06f0*/  NOP ;  /* 0x0000000000007918 */ /* 0x000fe20000000000 */
[----:B---34-:R-:W-:Y:S08]  /*0700*/  BAR.SYNC.DEFER_BLOCKING 0x0 ;  /* 0x0000000000007b1d */ /* 0x018ff00000010000 */
[----:B0-----:R-:W-:Y:S05]  /*0710*/  @!P0 BRA `(.L_x_3) ;  /* 0x0000000000208947 */ /* 0x001fea0003800000 */
[----:B------:R-:W0:Y:S02]  /*0720*/  LDC.64 R4, c[0x0][0x598] ;  /* 0x00016600ff047b82 */ /* 0x000e240000000a00 */
[----:B0-----:R-:W2:Y:S02]  /*0730*/  LDG.E.64 R4, desc[UR22][R4.64] ;  /* 0x0000001604047981 */ /* 0x001ea4000c1e1b00 */
[----:B--2---:R-:W-:-:S04]  /*0740*/  ISETP.NE.U32.AND P0, PT, R4, RZ, PT ;  /* 0x000000ff0400720c */ /* 0x004fc80003f05070 */
[----:B------:R-:W-:-:S13]  /*0750*/  ISETP.NE.AND.EX P0, PT, R5, RZ, PT, P0 ;  /* 0x000000ff0500720c */ /* 0x000fda0003f05300 */
[----:B------:R-:W-:Y:S05]  /*0760*/  @!P0 BRA `(.L_x_3) ;  /* 0x00000000000c8947 */ /* 0x000fea0003800000 */
[----:B------:R-:W2:Y:S02]  /*0770*/  LD.E R4, desc[UR22][R4.64] ;  /* 0x0000001604047980 */ /* 0x000ea4000c101900 */
[----:B--2---:R-:W-:Y:S01]  /*0780*/  R2UR UR25, R4 ;  /* 0x00000000041972ca */ /* 0x004fe200000e0000 */
[----:B------:R-:W-:-:S14]  /*0790*/  BRA `(.L_x_4) ;  /* 0x0000000000247947 */ /* 0x000fdc0003800000 */
.L_x_3:
[----:B------:R-:W-:Y:S02]  /*07a0*/  ULDC.64 UR4, c[0x0][0x588] ;  /* 0x0001620000047ab9 */ /* 0x000fe40000000a00 */
[----:B------:R-:W-:-:S04]  /*07b0*/  ISETP.NE.U32.AND P0, PT, RZ, UR4, PT ;  /* 0x00000004ff007c0c */ /* 0x000fc8000bf05070 */
[----:B------:R-:W-:-:S13]  /*07c0*/  ISETP.NE.AND.EX P0, PT, RZ, UR5, PT, P0 ;  /* 0x00000005ff007c0c */ /* 0x000fda000bf05300 */
[----:B------:R-:W-:Y:S05]  /*07d0*/  @!P0 BRA `(.L_x_5) ;  /* 0x0000000000108947 */ /* 0x000fea0003800000 */
[----:B------:R-:W0:Y:S02]  /*07e0*/  LDC.64 R4, c[0x0][0x588] ;  /* 0x00016200ff047b82 */ /* 0x000e240000000a00 */
[----:B0-----:R-:W2:Y:S02]  /*07f0*/  LDG.E R4, desc[UR22][R4.64] ;  /* 0x0000001604047981 */ /* 0x001ea4000c1e1900 */
[----:B--2---:R-:W-:Y:S01]  /*0800*/  R2UR UR25, R4 ;  /* 0x00000000041972ca */ /* 0x004fe200000e0000 */
[----:B------:R-:W-:-:S14]  /*0810*/  BRA `(.L_x_4) ;  /* 0x0000000000047947 */ /* 0x000fdc0003800000 */
.L_x_5:
[----:B------:R-:W-:-:S05]  /*0820*/  ULDC UR25, c[0x0][0x580] ;  /* 0x0001600000197ab9 */ /* 0x000fca0000000800 */
.L_x_4:
[----:B------:R-:W-:Y:S02]  /*0830*/  ULDC.64 UR4, c[0x0][0x5a0] ;  /* 0x0001680000047ab9 */ /* 0x000fe40000000a00 */
[----:B------:R-:W-:-:S04]  /*0840*/  ISETP.NE.U32.AND P0, PT, RZ, UR4, PT ;  /* 0x00000004ff007c0c */ /* 0x000fc8000bf05070 */
[----:B------:R-:W-:-:S13]  /*0850*/  ISETP.NE.AND.EX P0, PT, RZ, UR5, PT, P0 ;  /* 0x00000005ff007c0c */ /* 0x000fda000bf05300 */
[----:B------:R-:W-:Y:S05]  /*0860*/  @!P0 BRA `(.L_x_6) ;  /* 0x0000000000208947 */ /* 0x000fea0003800000 */
        /* <DEDUP_REMOVED lines=8> */
.L_x_6:
        /* <DEDUP_REMOVED lines=8> */
.L_x_8:
[----:B------:R-:W-:-:S05]  /*0970*/  ULDC UR26, c[0x0][0x584] ;  /* 0x00016100001a7ab9 */ /* 0x000fca0000000800 */
.L_x_7:
[----:B------:R-:W0:Y:S01]  /*0980*/  LDC R0, c[0x0][0x65c] ;  /* 0x00019700ff007b82 */ /* 0x000e220000000800 */
[----:B------:R-:W1:Y:S01]  /*0990*/  S2R R12, SR_CTAID.Y ;  /* 0x00000000000c7919 */ /* 0x000e620000002600 */
[----:B------:R-:W-:Y:S01]  /*09a0*/  IMAD.MOV.U32 R5, RZ, RZ, RZ ;  /* 0x000000ffff057224 */ /* 0x000fe200078e00ff */
[----:B------:R-:W-:Y:S01]  /*09b0*/  UISETP.NE.AND UP0, UPT, UR14, 0x2, UPT ;  /* 0x000000020e00788c */ /* 0x000fe2000bf05270 */
[----:B------:R-:W2:Y:S01]  /*09c0*/  S2R R4, SR_CTAID.X ;  /* 0x0000000000047919 */ /* 0x000ea20000002500 */
[----:B------:R-:W-:Y:S01]  /*09d0*/  ULDC UR7, c[0x0][0x28c] ;  /* 0x0000a30000077ab9 */ /* 0x000fe20000000800 */
[----:B------:R-:W-:Y:S01]  /*09e0*/  UMOV UR5, URZ ;  /* 0x0000003f00057c82 */ /* 0x000fe20008000000 */
[----:B------:R-:W-:Y:S02]  /*09f0*/  UIADD3 UR7, UR7, 0x1f, URZ ;  /* 0x0000001f07077890 */ /* 0x000fe4000fffe03f */
[----:B------:R-:W-:Y:S01]  /*0a00*/  PLOP3.LUT P0, PT, PT, PT, UP0, 0x80, 0x0 ;  /* 0x000000000000781c */ /* 0x000fe20003f0f008 */
[----:B------:R-:W-:Y:S01]  /*0a10*/  UMOV UR4, URZ ;  /* 0x0000003f00047c82 */ /* 0x000fe20008000000 */
[----:B------:R-:W-:Y:S01]  /*0a20*/  ULDC.64 UR18, c[0x0][0x650] ;  /* 0x0001940000127ab9 */ /* 0x000fe20000000a00 */
[----:B------:R-:W-:-:S04]  /*0a30*/  USHF.R.S32.HI UR10, URZ, 0x1f, UR7 ;  /* 0x0000001f3f0a7899 */ /* 0x000fc80008011407 */
[----:B------:R-:W-:-:S04]  /*0a40*/  ULEA.HI UR10, UR10, UR7, URZ, 0x5 ;  /* 0x000000070a0a7291 */ /* 0x000fc8000f8f283f */
[----:B------:R-:W-:Y:S01]  /*0a50*/  USHF.R.S32.HI UR14, URZ, 0x5, UR10 ;  /* 0x000000053f0e7899 */ /* 0x000fe2000801140a */
[----:B0-----:R-:W-:-:S13]  /*0a60*/  ISETP.NE.AND P2, PT, R0, 0x1, PT ;  /* 0x000000010000780c */ /* 0x001fda0003f45270 */
[----:B------:R-:W2:Y:S01]  /*0a70*/  @P2 LDC R9, c[0x0][0x10] ;  /* 0x00000400ff092b82 */ /* 0x000ea20000000800 */
[----:B-1----:R-:W-:Y:S02]  /*0a80*/  @P2 IMAD.MOV.U32 R6, RZ, RZ, R12 ;  /* 0x000000ffff062224 */ /* 0x002fe400078e000c */
[----:B------:R-:W-:-:S05]  /*0a90*/  @P2 IMAD.MOV.U32 R7, RZ, RZ, RZ ;  /* 0x000000ffff072224 */ /* 0x000fca00078e00ff */
[----:B------:R-:W0:Y:S01]  /*0aa0*/  @!P2 LDC R11, c[0x0][0xc] ;  /* 0x00000300ff0bab82 */ /* 0x000e220000000800 */
[----:B------:R-:W-:Y:S01]  /*0ab0*/  ULDC UR8, c[0x0][0xc] ;  /* 0x0000030000087ab9 */ /* 0x000fe20000000800 */
[----:B------:R-:W-:Y:S01]  /*0ac0*/  ULDC UR9, c[0x0][0x10] ;  /* 0x0000040000097ab9 */ /* 0x000fe20000000800 */
[----:B------:R-:W-:Y:S01]  /*0ad0*/  ULDC UR7, c[0x0][0x14] ;  /* 0x0000050000077ab9 */ /* 0x000fe20000000800 */
[----:B------:R-:W-:-:S04]  /*0ae0*/  UIMAD.WIDE.U32 UR8, UR8, UR9, URZ ;  /* 0x00000009080872a5 */ /* 0x000fc8000f8e003f */
[----:B------:R-:W-:Y:S02]  /*0af0*/  UIMAD.WIDE.U32 UR20, UR8, UR7, URZ ;  /* 0x00000007081472a5 */ /* 0x000fe4000f8e003f */
[----:B------:R-:W-:-:S04]  /*0b00*/  UIMAD UR15, UR9, UR7, URZ ;  /* 0x00000007090f72a4 */ /* 0x000fc8000f8e023f */
[----:B------:R-:W-:Y:S01]  /*0b10*/  UIADD3 UR15, UR21, UR15, URZ ;  /* 0x0000000f150f7290 */ /* 0x000fe2000fffe03f */
[----:B--2---:R-:W-:-:S04]  /*0b20*/  @P2 IMAD.WIDE.U32 R8, R4, R9, R6 ;  /* 0x0000000904082225 */ /* 0x004fc800078e0006 */
[----:B------:R-:W-:Y:S02]  /*0b30*/  @P2 IMAD.MOV.U32 R13, RZ, RZ, R8 ;  /* 0x000000ffff0d2224 */ /* 0x000fe400078e0008 */
[----:B0-----:R-:W-:-:S04]  /*0b40*/  @!P2 IMAD.WIDE.U32 R6, R11, R12, R4 ;  /* 0x0000000c0b06a225 */ /* 0x001fc800078e0004 */
[----:B------:R-:W-:Y:S02]  /*0b50*/  @P2 IMAD.MOV.U32 R11, RZ, RZ, RZ ;  /* 0x000000ffff0b2224 */ /* 0x000fe400078e00ff */
[----:B------:R-:W-:Y:S02]  /*0b60*/  @!P2 IMAD.MOV.U32 R13, RZ, RZ, R6 ;  /* 0x000000ffff0da224 */ /* 0x000fe400078e0006 */
[----:B------:R-:W-:Y:S02]  /*0b70*/  @P2 IMAD.IADD R10, R9, 0x1, R11 ;  /* 0x00000001090a2824 */ /* 0x000fe400078e020b */
[----:B------:R-:W-:Y:S01]  /*0b80*/  @!P2 IMAD.MOV.U32 R10, RZ, RZ, R7 ;  /* 0x000000ffff0aa224 */ /* 0x000fe200078e0007 */
[----:B------:R0:W-:Y:S01]  /*0b90*/  STL [R1+0x80], R13 ;  /* 0x0000800d01007387 */ /* 0x0001e20000100800 */
[----:B------:R-:W-:Y:S02]  /*0ba0*/  IMAD.MOV.U32 R18, RZ, RZ, R13 ;  /* 0x000000ffff127224 */ /* 0x000fe400078e000d */
[----:B------:R-:W-:Y:S01]  /*0bb0*/  IMAD.MOV.U32 R19, RZ, RZ, R10 ;  /* 0x000000ffff137224 */ /* 0x000fe200078e000a */
[----:B------:R0:W-:Y:S01]  /*0bc0*/  STL [R1+0x7c], R10 ;  /* 0x00007c0a01007387 */ /* 0x0001e20000100800 */
[----:B------:R-:W-:Y:S05]  /*0bd0*/  @P0 BRA `(.L_x_9) ;  /* 0x0000000000280947 */ /* 0x000fea0003800000 */
[----:B------:R-:W-:Y:S01]  /*0be0*/  IADD3 R18, P0, R18, UR20, RZ ;  /* 0x0000001412127c10 */ /* 0x000fe2000ff1e0ff */
[----:B------:R-:W-:Y:S02]  /*0bf0*/  UISETP.GE.U32.AND UP0, UPT, UR14, 0x6, UPT ;  /* 0x000000060e00788c */ /* 0x000fe4000bf06070 */
[----:B------:R-:W-:Y:S01]  /*0c00*/  UIMAD.WIDE.U32 UR4, UR14, -0x55555555, URZ ;  /* 0xaaaaaaab0e0478a5 */ /* 0x000fe2000f8e003f */
[----:B------:R-:W-:Y:S01]  /*0c10*/  IADD3.X R19, R19, UR15, RZ, P0, !PT ;  /* 0x0000000f13137c10 */ /* 0x000fe200087fe4ff */
[----:B------:R1:W-:Y:S02]  /*0c20*/  STL [R1+0x80], R18 ;  /* 0x0000801201007387 */ /* 0x0003e40000100800 */
[----:B------:R-:W-:Y:S02]  /*0c30*/  USHF.R.U32.HI UR5, URZ, 0x2, UR5 ;  /* 0x000000023f057899 */ /* 0x000fe40008011605 */
[----:B------:R1:W-:Y:S01]  /*0c40*/  STL [R1+0x7c], R19 ;  /* 0x00007c1301007387 */ /* 0x0003e20000100800 */
[----:B------:R-:W-:-:S02]  /*0c50*/  UMOV UR4, URZ ;  /* 0x0000003f00047c82 */ /* 0x000fc40008000000 */
[----:B------:R-:W-:Y:S02]  /*0c60*/  @UP0 ULOP3.LUT UR4, UR5, 0x1, URZ, 0xc0, !UPT ;  /* 0x0000000105040892 */ /* 0x000fe4000f8ec03f */
[----:B------:R-:W-:-:S12]  /*0c70*/  UIMAD UR5, UR5, -0x6, UR14 ;  /* 0xfffffffa050578a4 */ /* 0x000fd8000f8e020e */
.L_x_9:
[----:B------:R-:W-:Y:S01]  /*0c80*/  IMAD.MOV.U32 R8, RZ, RZ, -0x1 ;  /* 0xffffffffff087424 */ /* 0x000fe200078e00ff */
[----:B------:R-:W-:Y:S01]  /*0c90*/  ISETP.GE.U32.AND P0, PT, R18, UR18, PT ;  /* 0x0000001212007c0c */ /* 0x000fe2000bf06070 */
[----:B------:R-:W-:Y:S01]  /*0ca0*/  IMAD.MOV.U32 R6, RZ, RZ, -0x1 ;  /* 0xffffffffff067424 */ /* 0x000fe200078e00ff */
[----:B------:R-:W-:Y:S01]  /*0cb0*/  PRMT R0, RZ, 0x7610, R0 ;  /* 0x00007610ff007816 */ /* 0x000fe20000000000 */
[----:B------:R-:W-:Y:S01]  /*0cc0*/  IMAD.MOV.U32 R7, RZ, RZ, -0x1 ;  /* 0xffffffffff077424 */ /* 0x000fe200078e00ff */
[----:B------:R2:W-:Y:S01]  /*0cd0*/  STL [R1+0x84], R8 ;  /* 0x0000840801007387 */ /* 0x0005e20000100800 */
[----:B------:R-:W-:-:S03]  /*0ce0*/  ISETP.GE.U32.AND.EX P0, PT, R19, UR19, PT, P0 ;  /* 0x0000001313007c0c */ /* 0x000fc6000bf06100 */
[----:B------:R2:W-:Y:S04]  /*0cf0*/  STL [R1+0x78], R6 ;  /* 0x0000780601007387 */ /* 0x0005e80000100800 */
[----:B------:R2:W-:Y:S06]  /*0d00*/  STL [R1+0x88], R7 ;  /* 0x0000880701007387 */ /* 0x0005ec0000100800 */
[----:B------:R-:W-:Y:S05]  /*0d10*/  @P0 BRA `(.L_x_10) ;  /* 0x0000000400680947 */ /* 0x000fea0003800000 */
[----:B------:R-:W3:Y:S01]  /*0d20*/  LDC.64 R14, c[0x0][0x628] ;  /* 0x00018a00ff0e7b82 */ /* 0x000ee20000000a00 */
[----:B--2---:R-:W-:Y:S02]  /*0d30*/  IMAD.MOV.U32 R6, RZ, RZ, R18 ;  /* 0x000000ffff067224 */ /* 0x004fe400078e0012 */
[----:B------:R-:W-:-:S05]  /*0d40*/  IMAD.MOV.U32 R7, RZ, RZ, R19 ;  /* 0x000000ffff077224 */ /* 0x000fca00078e0013 */
[----:B------:R-:W2:Y:S08]  /*0d50*/  LDC R0, c[0x0][0x630] ;  /* 0x00018c00ff007b82 */ /* 0x000eb00000000800 */
[----:B------:R-:W4:Y:S01]  /*0d60*/  LDC.64 R16, c[0x0][0x620] ;  /* 0x00018800ff107b82 */ /* 0x000f220000000a00 */
[----:B---3--:R-:W-:-:S04]  /*0d70*/  ISETP.NE.U32.AND P0, PT, R14, RZ, PT ;  /* 0x000000ff0e00720c */ /* 0x008fc80003f05070 */
[----:B------:R-:W-:-:S13]  /*0d80*/  ISETP.NE.AND.EX P0, PT, R15, RZ, PT, P0 ;  /* 0x000000ff0f00720c */ /* 0x000fda0003f05300 */
[----:B--2-4-:R-:W-:Y:S05]  /*0d90*/  @!P0 BRA `(.L_x_11) ;  /* 0x0000000000288947 */ /* 0x014fea0003800000 */
[----:B------:R-:W2:Y:S02]  /*0da0*/  LDC R11, c[0x0][0x634] ;  /* 0x00018d00ff0b7b82 */ /* 0x000ea40000000800 */
[----:B--2---:R-:W-:-:S05]  /*0db0*/  IADD3 R11, P0, R18, R11, RZ ;  /* 0x0000000b120b7210 */ /* 0x004fca0007f1e0ff */
[----:B0-----:R-:W-:-:S04]  /*0dc0*/  IMAD.X R13, RZ, RZ, R19, P0 ;  /* 0x000000ffff0d7224 */ /* 0x001fc800000e0613 */
[----:B------:R-:W-:-:S04]  /*0dd0*/  IMAD.WIDE.U32 R6, R13, R14, RZ ;  /* 0x0000000e0d067225 */ /* 0x000fc800078e00ff */
[----:B------:R-:W-:-:S04]  /*0de0*/  IMAD.WIDE.U32 R8, P0, R11, R15, R6 ;  /* 0x0000000f0b087225 */ /* 0x000fc80007800006 */
[----:B------:R-:W-:-:S04]  /*0df0*/  IMAD.WIDE.U32 R6, R11, R14, RZ ;  /* 0x0000000e0b067225 */ /* 0x000fc800078e00ff */
[----:B------:R-:W-:Y:S01]  /*0e00*/  IMAD.X R11, RZ, RZ, RZ, P0 ;  /* 0x000000ffff0b7224 */ /* 0x000fe200000e06ff */
[----:B------:R-:W-:Y:S01]  /*0e10*/  IADD3 RZ, P0, R7, R8, RZ ;  /* 0x0000000807ff7210 */ /* 0x000fe20007f1e0ff */
[----:B------:R-:W-:-:S04]  /*0e20*/  IMAD.MOV.U32 R10, RZ, RZ, R9 ;  /* 0x000000ffff0a7224 */ /* 0x000fc800078e0009 */
[----:B------:R-:W-:-:S08]  /*0e30*/  IMAD.WIDE.U32.X R6, R13, R15, R10, P0 ;  /* 0x0000000f0d067225 */ /* 0x000fd000000e040a */
.L_x_11:
[-CC-:B------:R-:W-:Y:S01]  /*0e40*/  SHF.R.U64 R25, R6, R0.reuse, R7.reuse ;  /* 0x0000000006197219 */ /* 0x180fe20000001207 */
[----:B0-----:R-:W0:Y:S01]  /*0e50*/  LDC R10, c[0x0][0x618] ;  /* 0x00018600ff0a7b82 */ /* 0x001e220000000800 */
[----:B------:R-:W-:Y:S01]  /*0e60*/  SHF.R.U32.HI R5, RZ, R0, R7 ;  /* 0x00000000ff057219 */ /* 0x000fe20000011607 */
[----:B------:R-:W-:Y:S01]  /*0e70*/  IMAD.MOV.U32 R6, RZ, RZ, R18 ;  /* 0x000000ffff067224 */ /* 0x000fe200078e0012 */
[----:B------:R-:W-:Y:S01]  /*0e80*/  IADD3 R9, P0, RZ, -R25, RZ ;  /* 0x80000019ff097210 */ /* 0x000fe20007f1e0ff */
[----:B------:R-:W-:Y:S01]  /*0e90*/  IMAD.MOV.U32 R7, RZ, RZ, R19 ;  /* 0x000000ffff077224 */ /* 0x000fe200078e0013 */
[----:B------:R-:W-:Y:S01]  /*0ea0*/  I2FP.F32.U32 R0, R4 ;  /* 0x0000000400007245 */ /* 0x000fe20000201000 */
[----:B------:R-:W-:Y:S02]  /*0eb0*/  ULDC UR7, c[0x0][0x150] ;  /* 0x0000540000077ab9 */ /* 0x000fe40000000800 */
[----:B------:R-:W2:Y:S01]  /*0ec0*/  LDC.64 R22, c[0x0][0x640] ;  /* 0x00019000ff167b82 */ /* 0x000ea20000000a00 */
[----:B------:R-:W-:-:S02]  /*0ed0*/  IMAD.X R11, RZ, RZ, ~R5, P0 ;  /* 0x000000ffff0b7224 */ /* 0x000fc400000e0e05 */
[----:B------:R-:W-:Y:S01]  /*0ee0*/  FMUL R0, R0, UR7 ;  /* 0x0000000700007c20 */ /* 0x000fe20008400000 */
[----:B------:R-:W-:Y:S01]  /*0ef0*/  IMAD.WIDE.U32 R6, R9, R16, R6 ;  /* 0x0000001009067225 */ /* 0x000fe200078e0006 */
[----:B------:R-:W-:-:S03]  /*0f00*/  ULDC UR7, c[0x0][0x154] ;  /* 0x0000550000077ab9 */ /* 0x000fc60000000800 */
[----:B------:R-:W-:Y:S01]  /*0f10*/  IMAD R8, R11, R16, RZ ;  /* 0x000000100b087224 */ /* 0x000fe200078e02ff */
[----:B------:R-:W3:Y:S01]  /*0f20*/  LDC R5, c[0x0][0x144] ;  /* 0x00005100ff057b82 */ /* 0x000ee20000000800 */
[----:B------:R-:W4:Y:S02]  /*0f30*/  F2I.U32.TRUNC.NTZ R0, R0 ;  /* 0x0000000000007305 */ /* 0x000f24000020f000 */
[----:B------:R-:W-:-:S04]  /*0f40*/  IMAD R9, R9, R17, R8 ;  /* 0x0000001109097224 */ /* 0x000fc800078e0208 */
[----:B------:R-:W-:Y:S01]  /*0f50*/  IMAD.IADD R7, R7, 0x1, R9 ;  /* 0x0000000107077824 */ /* 0x000fe200078e0209 */
[----:B------:R-:W5:Y:S01]  /*0f60*/  LDC R16, c[0x0][0x608] ;  /* 0x00018200ff107b82 */ /* 0x000f620000000800 */
[----:B------:R-:W-:-:S03]  /*0f70*/  IMAD.MOV.U32 R9, RZ, RZ, -0x1 ;  /* 0xffffffffff097424 */ /* 0x000fc600078e00ff */
[--C-:B0-----:R-:W-:Y:S02]  /*0f80*/  SHF.R.U64 R14, R6, R10, R7.reuse ;  /* 0x0000000a060e7219 */ /* 0x101fe40000001207 */
[----:B------:R-:W-:Y:S02]  /*0f90*/  I2FP.F32.U32 R6, R12 ;  /* 0x0000000c00067245 */ /* 0x000fe40000201000 */
[----:B------:R-:W0:Y:S01]  /*0fa0*/  LDC R20, c[0x0][0x658] ;  /* 0x00019600ff147b82 */ /* 0x000e220000000800 */
[----:B--2---:R-:W-:Y:S01]  /*0fb0*/  ISETP.NE.U32.AND P0, PT, R22, RZ, PT ;  /* 0x000000ff1600720c */ /* 0x004fe20003f05070 */
[----:B----4-:R-:W-:Y:S02]  /*0fc0*/  IMAD.MOV R8, RZ, RZ, -R0 ;  /* 0x000000ffff087224 */ /* 0x010fe400078e0a00 */
[----:B------:R-:W-:Y:S01]  /*0fd0*/  FMUL R6, R6, UR7 ;  /* 0x0000000706067c20 */ /* 0x000fe20008400000 */
[----:B------:R-:W-:Y:S02]  /*0fe0*/  SHF.R.U32.HI R7, RZ, R10, R7 ;  /* 0x0000000aff077219 */ /* 0x000fe40000011607 */
[----:B------:R-:W-:Y:S01]  /*0ff0*/  ISETP.NE.AND.EX P0, PT, R23, RZ, PT, P0 ;  /* 0x000000ff1700720c */ /* 0x000fe20003f05300 */
[----:B------:R2:W4:Y:S01]  /*1000*/  F2I.U32.TRUNC.NTZ R13, R6 ;  /* 0x00000006000d7305 */ /* 0x000522000020f000 */
[----:B------:R-:W2:Y:S01]  /*1010*/  LDC R15, c[0x0][0x148] ;  /* 0x00005200ff0f7b82 */ /* 0x000ea20000000800 */
[----:B---3--:R-:W-:-:S07]  /*1020*/  IMAD R0, R5, R8, R4 ;  /* 0x0000000805007224 */ /* 0x008fce00078e0204 */
[----:B-1----:R-:W1:Y:S01]  /*1030*/  LDC R18, c[0x0][0x600] ;  /* 0x00018000ff127b82 */ /* 0x002e620000000800 */
[-CC-:B-----5:R-:W-:Y:S02]  /*1040*/  SHF.R.U64 R26, R14, R16.reuse, R7.reuse ;  /* 0x000000100e1a7219 */ /* 0x1a0fe40000001207 */
[----:B------:R-:W-:Y:S01]  /*1050*/  SHF.R.U32.HI R5, RZ, R16, R7 ;  /* 0x00000010ff057219 */ /* 0x000fe20000011607 */
[----:B------:R-:W-:-:S04]  /*1060*/  IMAD.MOV.U32 R7, RZ, RZ, 0x1 ;  /* 0x00000001ff077424 */ /* 0x000fc800078e00ff */
[----:B------:R-:W3:Y:S01]  /*1070*/  LDC R19, c[0x0][0x648] ;  /* 0x00019200ff137b82 */ /* 0x000ee20000000800 */
[-C--:B0-----:R-:W-:Y:S02]  /*1080*/  SHF.L.U32 R4, R9, R20.reuse, RZ ;  /* 0x0000001409047219 */ /* 0x081fe400000006ff */
[--C-:B------:R-:W-:Y:S02]  /*1090*/  SHF.R.U64 R16, R26, R20, R5.reuse ;  /* 0x000000141a107219 */ /* 0x100fe40000001205 */
[----:B------:R-:W-:Y:S02]  /*10a0*/  LOP3.LUT R11, RZ, R4, RZ, 0x33, !PT ;  /* 0x00000004ff0b7212 */ /* 0x000fe400078e33ff */
[-C--:B------:R-:W-:Y:S01]  /*10b0*/  SHF.R.U32.HI R5, RZ, R20.reuse, R5 ;  /* 0x00000014ff057219 */ /* 0x080fe20000011605 */
[----:B------:R-:W0:Y:S01]  /*10c0*/  LDC R21, c[0x0][0x638] ;  /* 0x00018e00ff157b82 */ /* 0x000e220000000800 */
[----:B------:R-:W-:Y:S01]  /*10d0*/  SHF.L.U32 R10, R7, R20, RZ ;  /* 0x00000014070a7219 */ /* 0x000fe200000006ff */
[----:B------:R-:W-:-:S06]  /*10e0*/  IMAD.MOV.U32 R4, RZ, RZ, R16 ;  /* 0x000000ffff047224 */ /* 0x000fcc00078e0010 */
[----:B------:R-:W0:Y:S01]  /*10f0*/  LDC R24, c[0x0][0x610] ;  /* 0x00018400ff187b82 */ /* 0x000e220000000800 */
[----:B--2-4-:R-:W-:Y:S05]  /*1100*/  @!P0 BRA `(.L_x_12) ;  /* 0x0000000000288947 */ /* 0x014fea0003800000 */
[----:B------:R-:W2:Y:S02]  /*1110*/  LDC R9, c[0x0][0x64c] ;  /* 0x00019300ff097b82 */ /* 0x000ea40000000800 */
[----:B--2---:R-:W-:-:S05]  /*1120*/  IADD3 R9, P0, R16, R9, RZ ;  /* 0x0000000910097210 */ /* 0x004fca0007f1e0ff */
[----:B------:R-:W-:-:S04]  /*1130*/  IMAD.X R17, RZ, RZ, R5, P0 ;  /* 0x000000ffff117224 */ /* 0x000fc800000e0605 */
[----:B------:R-:W-:-:S04]  /*1140*/  IMAD.WIDE.U32 R4, R17, R22, RZ ;  /* 0x0000001611047225 */ /* 0x000fc800078e00ff */
[----:B------:R-:W-:-:S04]  /*1150*/  IMAD.WIDE.U32 R6, P0, R9, R23, R4 ;  /* 0x0000001709067225 */ /* 0x000fc80007800004 */
[----:B------:R-:W-:-:S04]  /*1160*/  IMAD.WIDE.U32 R4, R9, R22, RZ ;  /* 0x0000001609047225 */ /* 0x000fc800078e00ff */
[----:B------:R-:W-:Y:S01]  /*1170*/  IMAD.X R9, RZ, RZ, RZ, P0 ;  /* 0x000000ffff097224 */ /* 0x000fe200000e06ff */
[----:B------:R-:W-:Y:S01]  /*1180*/  IADD3 RZ, P0, R5, R6, RZ ;  /* 0x0000000605ff7210 */ /* 0x000fe20007f1e0ff */
[----:B------:R-:W-:-:S04]  /*1190*/  IMAD.MOV.U32 R8, RZ, RZ, R7 ;  /* 0x000000ffff087224 */ /* 0x000fc800078e0007 */
[----:B------:R-:W-:-:S08]  /*11a0*/  IMAD.WIDE.U32.X R4, R17, R23, R8, P0 ;  /* 0x0000001711047225 */ /* 0x000fd000000e0408 */
.L_x_12:
[----:B---3--:R-:W-:Y:S01]  /*11b0*/  SHF.R.U64 R4, R4, R19, R5 ;  /* 0x0000001304047219 */ /* 0x008fe20000001205 */
[----:B-1----:R-:W-:Y:S01]  /*11c0*/  VIADD R5, R18, 0xffffffff ;  /* 0xffffffff12057836 */ /* 0x002fe20000000000 */
[----:B------:R-:W-:Y:S01]  /*11d0*/  LOP3.LUT R11, R26, R11, RZ, 0xc0, !PT ;  /* 0x0000000b1a0b7212 */ /* 0x000fe200078ec0ff */
[----:B------:R-:W-:Y:S02]  /*11e0*/  IMAD.MOV R13, RZ, RZ, -R13 ;  /* 0x000000ffff0d7224 */ /* 0x000fe400078e0a0d */
[----:B------:R-:W-:Y:S01]  /*11f0*/  IMAD.MOV R6, RZ, RZ, -R4 ;  /* 0x000000ffff067224 */ /* 0x000fe200078e0a04 */
[----:B------:R-:W-:Y:S01]  /*1200*/  LOP3.LUT R14, R14, R5, RZ, 0xc0, !PT ;  /* 0x000000050e0e7212 */ /* 0x000fe200078ec0ff */
[----:B------:R-:W-:Y:S02]  /*1210*/  @P2 IMAD R0, R15, R13, R12 ;  /* 0x0000000d0f002224 */ /* 0x000fe400078e020c */
[----:B------:R-:W-:Y:S02]  /*1220*/  IMAD R11, R10, R4, R11 ;  /* 0x000000040a0b7224 */ /* 0x000fe400078e020b */
[----:B0-----:R-:W-:-:S02]  /*1230*/  IMAD R5, R6, R21, R16 ;  /* 0x0000001506057224 */ /* 0x001fc400078e0210 */
[----:B------:R-:W-:Y:S02]  /*1240*/  IMAD R4, R11, R24, R0 ;  /* 0x000000180b047224 */ /* 0x000fe400078e0200 */
[----:B------:R-:W-:Y:S02]  /*1250*/  IMAD R5, R5, R18, R14 ;  /* 0x0000001205057224 */ /* 0x000fe400078e020e */
[----:B------:R-:W-:-:S03]  /*1260*/  IMAD.MOV.U32 R0, RZ, RZ, 0x1 ;  /* 0x00000001ff007424 */ /* 0x000fc600078e00ff */
[----:B------:R-:W-:Y:S02]  /*1270*/  SEL R6, R5, R4, !P2 ;  /* 0x0000000405067207 */ /* 0x000fe40005000000 */
[----:B------:R-:W-:-:S03]  /*1280*/  SEL R4, R4, R5, !P2 ;  /* 0x0000000504047207 */ /* 0x000fc60005000000 */
[----:B------:R3:W-:Y:S04]  /*1290*/  STL [R1+0x88], R6 ;  /* 0x0000880601007387 */ /* 0x0007e80000100800 */
[----:B------:R3:W-:Y:S04]  /*12a0*/  STL [R1+0x78], R25 ;  /* 0x0000781901007387 */ /* 0x0007e80000100800 */
[----:B------:R3:W-:Y:S02]  /*12b0*/  STL [R1+0x84], R4 ;  /* 0x0000840401007387 */ /* 0x0007e40000100800 */
.L_x_10:
[----:B------:R-:W-:Y:S05]  /*12c0*/  @!P1 BRA `(.L_x_13) ;  /* 0x000000d8009c9947 */ /* 0x000fea0003800000 */
[----:B------:R-:W-:-:S06]  /*12d0*/  UISETP.GT.U32.AND UP0, UPT, UR12, 0x1, UPT ;  /* 0x000000010c00788c */ /* 0x000fcc000bf04070 */
[----:B------:R-:W-:-:S13]  /*12e0*/  PLOP3.LUT P0, PT, PT, PT, UP0, 0x80, 0x0 ;  /* 0x000000000000781c */ /* 0x000fda0003f0f008 */
[----:B------:R-:W-:Y:S05]  /*12f0*/  @P0 EXIT ;  /* 0x000000000000094d */ /* 0x000fea0003800000 */
.L_x_14:
[----:B------:R-:W-:-:S08]  /*1300*/  NOP ;  /* 0x0000000000007918 */ /* 0x000fd00000000000 */
[----:B------:R-:W4:Y:S02]  /*1310*/  USETMAXREG.TRY_ALLOC.CTAPOOL UP0, 0xe8 ;  /* 0x000000e8000079c8 */ /* 0x000f240008000600 */
[----:B----4-:R-:W-:-:S13]  /*1320*/  PLOP3.LUT P0, PT, PT, PT, UP0, 0x80, 0x0 ;  /* 0x000000000000781c */ /* 0x010fda0003f0f008 */
[----:B------:R-:W-:Y:S05]  /*1330*/  @!P0 BRA `(.L_x_14) ;  /* 0xfffffffc00f08947 */ /* 0x000fea000383ffff */
[----:B------:R-:W-:-:S13]  /*1340*/  LOP3.LUT P0, RZ, R0, 0xff, RZ, 0xc0, !PT ;  /* 0x000000ff00ff7812 */ /* 0x000fda000780c0ff */
[----:B------:R-:W-:Y:S05]  /*1350*/  @!P0 EXIT ;  /* 0x000000000000894d */ /* 0x000fea0003800000 */
[----:B------:R-:W4:Y:S01]  /*1360*/  S2UR UR6, SR_CgaCtaId ;  /* 0x00000000000679c3 */ /* 0x000f220000008800 */
[----:B------:R-:W-:Y:S01]  /*1370*/  SHF.R.S32.HI R0, RZ, 0x1f, R3 ;  /* 0x0000001fff007819 */ /* 0x000fe20000011403 */
[----:B------:R-:W-:Y:S01]  /*1380*/  UIADD3 UR7, UR17, -0x1, URZ ;  /* 0xffffffff11077890 */ /* 0x000fe2000fffe03f */
[----:B------:R-:W-:Y:S02]  /*1390*/  UMOV UR12, 0x400 ;  /* 0x00000400000c7882 */ /* 0x000fe40000000000 */
[CC--:B------:R-:W-:Y:S01]  /*13a0*/  LEA.HI R2, R0.reuse, R3.reuse, RZ, 0x2 ;  /* 0x0000000300027211 */ /* 0x0c0fe200078f10ff */
[----:B------:R-:W-:Y:S01]  /*13b0*/  UISETP.LT.AND UP0, UPT, UR14, 0x1, UPT ;  /* 0x000000010e00788c */ /* 0x000fe2000bf01270 */
[----:B------:R-:W-:Y:S01]  /*13c0*/  LEA.HI R0, R0, R3, RZ, 0x5 ;  /* 0x0000000300007211 */ /* 0x000fe200078f28ff */
[----:B------:R-:W-:Y:S01]  /*13d0*/  ULOP3.LUT UR27, UR13, 0x1, URZ, 0xfc, !UPT ;  /* 0x000000010d1b7892 */ /* 0x000fe2000f8efc3f */
[--C-:B---3--:R-:W-:Y:S01]  /*13e0*/  SHF.R.S32.HI R4, RZ, 0x2, R2.reuse ;  /* 0x00000002ff047819 */ /* 0x108fe20000011402 */
[----:B------:R-:W-:Y:S01]  /*13f0*/  USEL UR16, UR14, 0x1, UP0 ;  /* 0x000000010e107887 */ /* 0x000fe20008000000 */
[----:B------:R-:W-:Y:S01]  /*1400*/  SHF.R.S32.HI R5, RZ, 0x1f, R2 ;  /* 0x0000001fff057819 */ /* 0x000fe20000011402 */
[----:B------:R-:W-:-:S02]  /*1410*/  UISETP.NE.AND UP0, UPT, UR7, URZ, UPT ;  /* 0x0000003f0700728c */ /* 0x000fc4000bf05270 */
[----:B------:R-:W-:Y:S01]  /*1420*/  USHF.L.U32 UR28, UR14, 0x1, URZ ;  /* 0x000000010e1c7899 */ /* 0x000fe2000800063f */
[----:B------:R-:W-:Y:S01]  /*1430*/  LEA.HI R5, R5, R4, RZ, 0x3 ;  /* 0x0000000405057211 */ /* 0x000fe200078f18ff */
[----:B------:R-:W-:Y:S02]  /*1440*/  UIADD3 UR16, -UR16, UR14, URZ ;  /* 0x0000000e10107290 */ /* 0x000fe4000fffe13f */
[----:B------:R-:W-:Y:S01]  /*1450*/  USEL UR30, URZ, 0x1, UP0 ;  /* 0x000000013f1e7887 */ /* 0x000fe20008000000 */
[----:B------:R-:W-:Y:S01]  /*1460*/  LOP3.LUT R5, R5, 0xfffffff8, RZ, 0xc0, !PT ;  /* 0xfffffff805057812 */ /* 0x000fe200078ec0ff */
[----:B----4-:R-:W-:-:S04]  /*1470*/  ULEA UR12, UR6, UR12, 0x18 ;  /* 0x0000000c060c7291 */ /* 0x010fc8000f8ec03f */
[----:B------:R-:W-:Y:S01]  /*1480*/  IMAD.IADD R2, R4, 0x1, -R5 ;  /* 0x0000000104027824 */ /* 0x000fe200078e0a05 */
[----:B------:R-:W-:Y:S01]  /*1490*/  USHF.L.U32 UR6, UR7, 0x3, URZ ;  /* 0x0000000307067899 */ /* 0x000fe2000800063f */
[----:B------:R-:W-:Y:S01]  /*14a0*/  SHF.R.S32.HI R5, RZ, 0x5, R0 ;  /* 0x00000005ff057819 */ /* 0x000fe20000011400 */
[----:B------:R-:W-:Y:S02]  /*14b0*/  UIADD3 UR29, UR12, 0x70, URZ ;  /* 0x000000700c1d7890 */ /* 0x000fe4000fffe03f */
[----:B------:R-:W-:Y:S01]  /*14c0*/  ULOP3.LUT UR6, UR6, 0x8, URZ, 0xc0, !UPT ;  /* 0x0000000806067892 */ /* 0x000fe2000f8ec03f */
[--C-:B------:R-:W-:Y:S01]  /*14d0*/  SHF.R.S32.HI R3, RZ, 0x1f, R2.reuse ;  /* 0x0000001fff037819 */ /* 0x100fe20000011402 */
[C-C-:B------:R-:W-:Y:S01]  /*14e0*/  IMAD R0, R5.reuse, -0x10, -R2.reuse ;  /* 0xfffffff005007824 */ /* 0x140fe200078e0a02 */
[----:B------:R-:W-:Y:S02]  /*14f0*/  ULEA UR17, UR17, UR29, 0x3 ;  /* 0x0000001d11117291 */ /* 0x000fe4000f8e183f */
[----:B------:R-:W-:Y:S01]  /*1500*/  ULOP3.LUT UR31, UR6, 0x8, URZ, 0x3c, !UPT ;  /* 0x00000008061f7892 */ /* 0x000fe2000f8e3c3f */
[----:B------:R-:W-:Y:S01]  /*1510*/  IMAD.WIDE R2, R5, 0x10, R2 ;  /* 0x0000001005027825 */ /* 0x000fe200078e0202 */
[----:B------:R-:W-:-:S03]  /*1520*/  ULOP3.LUT UR18, UR6, 0x18, URZ, 0x3c, !UPT ;  /* 0x0000001806127892 */ /* 0x000fc6000f8e3c3f */
[----:B------:R-:W-:Y:S02]  /*1530*/  ULDC UR6, c[0x0][0x284] ;  /* 0x0000a10000067ab9 */ /* 0x000fe40000000800 */
[----:B------:R-:W-:-:S05]  /*1540*/  VIADD R0, R0, UR6 ;  /* 0x0000000600007c36 */ /* 0x000fca0008000000 */
[----:B------:R3:W-:Y:S04]  /*1550*/  STL [R1+0x8c], R0 ;  /* 0x00008c0001007387 */ /* 0x0007e80000100800 */
[----:B------:R3:W-:Y:S02]  /*1560*/  STL.64 [R1+0x90], R2 ;  /* 0x0000900201007387 */ /* 0x0007e40000100a00 */
.L_x_297:
[----:B---3--:R-:W-:Y:S01]  /*1570*/  IMAD.U32 R0, RZ, RZ, UR30 ;  /* 0x0000001eff007e24 */ /* 0x008fe2000f8e00ff */
[----:B0-2---:R-:W3:Y:S01]  /*1580*/  LDC R2, c[0x0][0x28c] ;  /* 0x0000a300ff027b82 */ /* 0x005ee20000000800 */
[----:B------:R-:W-:Y:S01]  /*1590*/  UMOV UR6, URZ ;  /* 0x0000003f00067c82 */ /* 0x000fe20008000000 */
[----:B------:R-:W-:Y:S02]  /*15a0*/  UMOV UR19, UR5 ;  /* 0x0000000500137c82 */ /* 0x000fe40008000000 */
[----:B------:R-:W-:-:S04]  /*15b0*/  SHF.L.U32 R0, R0, 0x1f, RZ ;  /* 0x0000001f00007819 */ /* 0x000fc800000006ff */
[----:B----4-:R-:W4:Y:S01]  /*15c0*/  SYNCS.PHASECHK.TRANS64.TRYWAIT P0, [UR17+-0x8], R0 ;  /* 0xfffff800ff0075a7 */ /* 0x010f220008000151 */
[----:B---3--:R-:W-:Y:S01]  /*15d0*/  ISETP.GE.AND P1, PT, R2, 0x1, PT ;  /* 0x000000010200780c */ /* 0x008fe20003f26270 */
[----:B----4-:R-:W-:-:S12]  /*15e0*/  @!P0 BRA `(.L_x_15) ;  /* 0x000000e8003c8947 */ /* 0x010fd80003800000 */
.L_x_321:
[----:B------:R4:W-:Y:S01]  /*15f0*/  STL [R1+0x74], RZ ;  /* 0x000074ff01007387 */ /* 0x0009e20000100800 */
[----:B------:R-:W-:Y:S01]  /*1600*/  UMOV UR7, URZ ;  /* 0x0000003f00077c82 */ /* 0x000fe20008000000 */
[----:B------:R-:W-:Y:S01]  /*1610*/  UMOV UR8, URZ ;  /* 0x0000003f00087c82 */ /* 0x000fe20008000000 */
[----:B---3--:R-:W-:Y:S01]  /*1620*/  IMAD.MOV.U32 R0, RZ, RZ, RZ ;  /* 0x000000ffff007224 */ /* 0x008fe200078e00ff */
[----:B------:R4:W-:Y:S01]  /*1630*/  STL [R1+0x70], RZ ;  /* 0x000070ff01007387 */ /* 0x0009e20000100800 */
[----:B------:R-:W-:Y:S02]  /*1640*/  CS2R R2, SRZ ;  /* 0x0000000000027805 */ /* 0x000fe4000001ff00 */
[----:B------:R-:W-:Y:S02]  /*1650*/  CS2R R4, SRZ ;  /* 0x0000000000047805 */ /* 0x000fe4000001ff00 */
[----:B--2---:R-:W-:Y:S01]  /*1660*/  CS2R R6, SRZ ;  /* 0x0000000000067805 */ /* 0x004fe2000001ff00 */
[----:B------:R4:W-:Y:S01]  /*1670*/  STL [R1+0x6c], RZ ;  /* 0x00006cff01007387 */ /* 0x0009e20000100800 */
[----:B------:R-:W-:-:S02]  /*1680*/  CS2R R8, SRZ ;  /* 0x0000000000087805 */ /* 0x000fc4000001ff00 */
[----:B0-----:R-:W-:Y:S02]  /*1690*/  CS2R R10, SRZ ;  /* 0x00000000000a7805 */ /* 0x001fe4000001ff00 */
[----:B------:R-:W-:Y:S01]  /*16a0*/  CS2R R12, SRZ ;  /* 0x00000000000c7805 */ /* 0x000fe2000001ff00 */
[----:B------:R4:W-:Y:S01]  /*16b0*/  STL [R1+0x68], RZ ;  /* 0x000068ff01007387 */ /* 0x0009e20000100800 */
[----:B------:R-:W-:Y:S02]  /*16c0*/  CS2R R14, SRZ ;  /* 0x00000000000e7805 */ /* 0x000fe4000001ff00 */
[----:B------:R-:W-:Y:S02]  /*16d0*/  CS2R R16, SRZ ;  /* 0x0000000000107805 */ /* 0x000fe4000001ff00 */
[----:B-1----:R-:W-:Y:S01]  /*16e0*/  CS2R R18, SRZ ;  /* 0x0000000000127805 */ /* 0x002fe2000001ff00 */
[----:B------:R4:W-:Y:S01]  /*16f0*/  STL [R1+0x64], RZ ;  /* 0x000064ff01007387 */ /* 0x0009e20000100800 */
[----:B------:R-:W-:-:S02]  /*1700*/  CS2R R20, SRZ ;  /* 0x0000000000147805 */ /* 0x000fc4000001ff00 */
[----:B------:R-:W-:Y:S02]  /*1710*/  CS2R R22, SRZ ;  /* 0x0000000000167805 */ /* 0x000fe4000001ff00 */
[----:B------:R-:W-:Y:S01]  /*1720*/  CS2R R152, SRZ ;  /* 0x0000000000987805 */ /* 0x000fe2000001ff00 */
[----:B------:R4:W-:Y:S01]  /*1730*/  STL [R1+0x60], RZ ;  /* 0x000060ff01007387 */ /* 0x0009e20000100800 */
[----:B------:R-:W-:Y:S02]  /*1740*/  CS2R R154, SRZ ;  /* 0x00000000009a7805 */ /* 0x000fe4000001ff00 */
[----:B------:R-:W-:Y:S02]  /*1750*/  CS2R R156, SRZ ;  /* 0x00000000009c7805 */ /* 0x000fe4000001ff00 */
[----:B------:R-:W-:Y:S01]  /*1760*/  CS2R R158, SRZ ;  /* 0x00000000009e7805 */ /* 0x000fe2000001ff00 */
        /* <DEDUP_REMOVED lines=45> */
[----:B------:R-:W-:Y:S01]  /*1a40*/  IMAD.MOV.U32 R226, RZ, RZ, RZ ;  /* 0x000000ffffe27224 */ /* 0x000fe200078e00ff */
[----:B------:R-:W-:Y:S01]  /*1a50*/  CS2R R24, SRZ ;  /* 0x0000000000187805 */ /* 0x000fe2000001ff00 */
[----:B------:R-:W-:Y:S01]  /*1a60*/  IMAD.U32 R227, RZ, RZ, UR4 ;  /* 0x00000004ffe37e24 */ /* 0x000fe2000f8e00ff */
[----:B------:R4:W-:Y:S01]  /*1a70*/  STL [R1+0x2c], RZ ;  /* 0x00002cff01007387 */ /* 0x0009e20000100800 */
[----:B------:R-:W-:Y:S02]  /*1a80*/  CS2R R26, SRZ ;  /* 0x00000000001a7805 */ /* 0x000fe4000001ff00 */
[----:B------:R-:W-:-:S02]  /*1a90*/  CS2R R28, SRZ ;  /* 0x00000000001c7805 */ /* 0x000fc4000001ff00 */
[----:B------:R-:W-:Y:S01]  /*1aa0*/  CS2R R30, SRZ ;  /* 0x00000000001e7805 */ /* 0x000fe2000001ff00 */
[----:B------:R4:W-:Y:S01]  /*1ab0*/  STL [R1+0x28], RZ ;  /* 0x000028ff01007387 */ /* 0x0009e20000100800 */
[----:B------:R-:W-:Y:S02]  /*1ac0*/  CS2R R32, SRZ ;  /* 0x0000000000207805 */ /* 0x000fe4000001ff00 */
[----:B------:R-:W-:Y:S02]  /*1ad0*/  CS2R R34, SRZ ;  /* 0x0000000000227805 */ /* 0x000fe4000001ff00 */
[----:B------:R-:W-:Y:S01]  /*1ae0*/  CS2R R36, SRZ ;  /* 0x0000000000247805 */ /* 0x000fe2000001ff00 */
        /* <DEDUP_REMOVED lines=36> */
[----:B------:R4:W-:Y:S01]  /*1d30*/  STL [R1], RZ ;  /* 0x000000ff01007387 */ /* 0x0009e20000100800 */
[----:B------:R-:W-:Y:S02]  /*1d40*/  CS2R R92, SRZ ;  /* 0x00000000005c7805 */ /* 0x000fe4000001ff00 */
[----:B------:R-:W-:Y:S02]  /*1d50*/  CS2R R94, SRZ ;  /* 0x00000000005e7805 */ /* 0x000fe4000001ff00 */
[----:B------:R-:W-:Y:S02]  /*1d60*/  CS2R R96, SRZ ;  /* 0x0000000000607805 */ /* 0x000fe4000001ff00 */
[----:B------:R-:W-:Y:S02]  /*1d70*/  CS2R R98, SRZ ;  /* 0x0000000000627805 */ /* 0x000fe4000001ff00 */
[----:B------:R-:W-:-:S02]  /*1d80*/  CS2R R100, SRZ ;  /* 0x0000000000647805 */ /* 0x000fc4000001ff00 */
[----:B------:R-:W-:Y:S02]  /*1d90*/  CS2R R102, SRZ ;  /* 0x0000000000667805 */ /* 0x000fe4000001ff00 */
        /* <DEDUP_REMOVED lines=23> */
[----:B------:R-:W-:Y:S01]  /*1f10*/  CS2R R150, SRZ ;  /* 0x0000000000967805 */ /* 0x000fe2000001ff00 */
[----:B----4-:R-:W-:Y:S06]  /*1f20*/  @!P1 BRA `(.L_x_16) ;  /* 0x0000001000609947 */ /* 0x010fec0003800000 */
[----:B------:R-:W-:-:S06]  /*1f30*/  UISETP.NE.AND UP0, UPT, UR27, 0x3, UPT ;  /* 0x000000031b00788c */ /* 0x000fcc000bf05270 */
[----:B------:R-:W-:-:S13]  /*1f40*/  PLOP3.LUT P1, PT, PT, PT, UP0, 0x80, 0x0 ;  /* 0x000000000000781c */ /* 0x000fda0003f2f008 */
[----:B------:R-:W-:Y:S05]  /*1f50*/  @!P1 BRA `(.L_x_17) ;  /* 0x0000000000049947 */ /* 0x000fea0003800000 */
[----:B------:R-:W-:Y:S01]  /*1f60*/  BPT.TRAP 0x1 ;  /* 0x000000040000795c */ /* 0x000fe20000300000 */
.L_x_17:
[----:B------:R-:W-:Y:S01]  /*1f70*/  ULEA UR6, UR5, UR12, 0x3 ;  /* 0x0000000c05067291 */ /* 0x000fe2000f8e183f */
[----:B------:R-:W-:-:S05]  /*1f80*/  IMAD.U32 R0, RZ, RZ, UR4 ;  /* 0x00000004ff007e24 */ /* 0x000fca000f8e00ff */
[----:B------:R-:W-:-:S04]  /*1f90*/  SHF.L.U32 R0, R0, 0x1f, RZ ;  /* 0x0000001f00007819 */ /* 0x000fc800000006ff */
[----:B------:R0:W1:Y:S01]  /*1fa0*/  SYNCS.PHASECHK.TRANS64.TRYWAIT P0, [UR6], R0 ;  /* 0x00000000ff0075a7 */ /* 0x0000620008000146 */
[----:B------:R-:W-:Y:S05]  /*1fb0*/  @!P1 BRA `(.L_x_18) ;  /* 0x0000000000049947 */ /* 0x000fea0003800000 */
[----:B------:R-:W-:Y:S01]  /*1fc0*/  BPT.TRAP 0x1 ;  /* 0x000000040000795c */ /* 0x000fe20000300000 */
.L_x_18:
[----:B-1----:R-:W-:Y:S05]  /*1fd0*/  @P0 BRA `(.L_x_19) ;  /* 0x0000000000080947 */ /* 0x002fea0003800000 */
[----:B------:R-:W1:Y:S02]  /*1fe0*/  SYNCS.PHASECHK.TRANS64.TRYWAIT P0, [UR6], R0 ;  /* 0x00000000ff0075a7 */ /* 0x000e640008000146 */
[----:B-1----:R-:W-:Y:S05]  /*1ff0*/  @!P0 BRA `(.L_x_20) ;  /* 0x000000dc00d08947 */ /* 0x002fea0003800000 */
.L_x_19:
[----:B------:R2:W-:Y:S01]  /*2000*/  STL [R1+0x74], RZ ;  /* 0x000074ff01007387 */ /* 0x0005e20000100800 */
[----:B------:R-:W-:Y:S01]  /*2010*/  UIADD3 UR7, UR12, 0x3180, URZ ;  /* 0x000031800c077890 */ /* 0x000fe2000fffe03f */
[----:B------:R-:W-:Y:S01]  /*2020*/  WARPGROUP.ARRIVE ;  /* 0x00000000000079c5 */ /* 0x000fe20000000000 */
[----:B------:R-:W-:Y:S01]  /*2030*/  UIADD3 UR6, UR12, 0x180, URZ ;  /* 0x000001800c067890 */ /* 0x000fe2000fffe03f */
[----:B------:R2:W-:Y:S01]  /*2040*/  STL [R1+0x70], RZ ;  /* 0x000070ff01007387 */ /* 0x0005e20000100800 */
[----:B------:R-:W-:Y:S01]  /*2050*/  USHF.R.U32.HI UR7, URZ, 0x4, UR7 ;  /* 0x000000043f077899 */ /* 0x000fe20008011607 */
[----:B01----:R-:W-:Y:S01]  /*2060*/  IMAD.MOV.U32 R0, RZ, RZ, RZ ;  /* 0x000000ffff007224 */ /* 0x003fe200078e00ff */
[----:B------:R-:W-:Y:S01]  /*2070*/  USHF.R.U32.HI UR6, URZ, 0x4, UR6 ;  /* 0x000000043f067899 */ /* 0x000fe20008011606 */
[----:B------:R2:W-:Y:S01]  /*2080*/  STL [R1+0x6c], RZ ;  /* 0x00006cff01007387 */ /* 0x0005e20000100800 */
[----:B------:R-:W-:Y:S01]  /*2090*/  ULOP3.LUT UR7, UR7, 0x3fff, URZ, 0xc0, !UPT ;  /* 0x00003fff07077892 */ /* 0x000fe2000f8ec03f */
[----:B------:R-:W-:Y:S01]  /*20a0*/  CS2R R2, SRZ ;  /* 0x0000000000027805 */ /* 0x000fe2000001ff00 */
[----:B------:R-:W-:Y:S01]  /*20b0*/  ULOP3.LUT UR6, UR6, 0x3fff, URZ, 0xc0, !UPT ;  /* 0x00003fff06067892 */ /* 0x000fe2000f8ec03f */
[----:B------:R2:W-:Y:S01]  /*20c0*/  STL [R1+0x68], RZ ;  /* 0x000068ff01007387 */ /* 0x0005e20000100800 */
[----:B------:R-:W-:Y:S01]  /*20d0*/  ULOP3.LUT UR7, UR7, 0x10000, URZ, 0xfc, !UPT ;  /* 0x0001000007077892 */ /* 0x000fe2000f8efc3f */
[----:B------:R-:W-:Y:S01]  /*20e0*/  CS2R R4, SRZ ;  /* 0x0000000000047805 */ /* 0x000fe2000001ff00 */
[----:B------:R-:W-:Y:S01]  /*20f0*/  ULOP3.LUT UR6, UR6, 0x10000, URZ, 0xfc, !UPT ;  /* 0x0001000006067892 */ /* 0x000fe2000f8efc3f */
[----:B------:R2:W-:Y:S01]  /*2100*/  STL [R1+0x64], RZ ;  /* 0x000064ff01007387 */ /* 0x0005e20000100800 */
[----:B------:R-:W-:Y:S01]  /*2110*/  ULEA UR10, UR5, UR7, 0x9 ;  /* 0x00000007050a7291 */ /* 0x000fe2000f8e483f */
[----:B------:R-:W-:Y:S01]  /*2120*/  CS2R R6, SRZ ;  /* 0x0000000000067805 */ /* 0x000fe2000001ff00 */
[----:B------:R-:W-:Y:S01]  /*2130*/  ULEA UR8, UR5, UR6, 0x7 ;  /* 0x0000000605087291 */ /* 0x000fe2000f8e383f */
[----:B------:R2:W-:Y:S01]  /*2140*/  STL [R1+0x60], RZ ;  /* 0x000060ff01007387 */ /* 0x0005e20000100800 */
[----:B------:R-:W-:Y:S01]  /*2150*/  ULDC UR7, c[0x0][0x50c] ;  /* 0x0001430000077ab9 */ /* 0x000fe20000000800 */
[----:B------:R-:W-:Y:S01]  /*2160*/  UMOV UR9, 0xc0000010 ;  /* 0xc000001000097882 */ /* 0x000fe20000000000 */
[----:B------:R-:W-:Y:S01]  /*2170*/  UISETP.NE.AND UP0, UPT, UR7, 0x1, UPT ;  /* 0x000000010700788c */ /* 0x000fe2000bf05270 */
[----:B------:R2:W-:Y:S01]  /*2180*/  STL [R1+0x5c], RZ ;  /* 0x00005cff01007387 */ /* 0x0005e20000100800 */
[----:B------:R-:W-:Y:S01]  /*2190*/  UMOV UR11, 0xc0000010 ;  /* 0xc0000010000b7882 */ /* 0x000fe20000000000 */
[----:B------:R-:W-:Y:S01]  /*21a0*/  UMOV UR6, 0x1 ;  /* 0x0000000100067882 */ /* 0x000fe20000000000 */
[----:B------:R-:W-:Y:S01]  /*21b0*/  USEL UR7, URZ, 0x1, UP0 ;  /* 0x000000013f077887 */ /* 0x000fe20008000000 */
[----:B------:R2:W-:Y:S01]  /*21c0*/  STL [R1+0x58], RZ ;  /* 0x000058ff01007387 */ /* 0x0005e20000100800 */
[----:B------:R-:W-:Y:S01]  /*21d0*/  QGMMA.64x256x32.F32.E5M2.E5M2 R24, gdesc[UR8], RZ, !UPT, gsb0 ;  /* 0x03e00000081879f3 */ /* 0x000fe2000c0038ff */
[----:B------:R-:W-:-:S02]  /*21e0*/  CS2R R8, SRZ ;  /* 0x0000000000087805 */ /* 0x000fc4000001ff00 */
[----:B------:R-:W-:Y:S01]  /*21f0*/  CS2R R10, SRZ ;  /* 0x00000000000a7805 */ /* 0x000fe2000001ff00 */
[----:B------:R2:W-:Y:S01]  /*2200*/  STL [R1+0x54], RZ ;  /* 0x000054ff01007387 */ /* 0x0005e20000100800 */
[----:B------:R-:W-:Y:S02]  /*2210*/  ISETP.NE.AND P0, PT, RZ, UR7, PT ;  /* 0x00000007ff007c0c */ /* 0x000fe4000bf05270 */
        /* <DEDUP_REMOVED lines=56> */
[----:B------:R-:W-:Y:S01]  /*25a0*/  CS2R R224, SRZ ;  /* 0x0000000000e07805 */ /* 0x000fe2000001ff00 */
[----:B------:R-:W-:Y:S01]  /*25b0*/  IMAD.MOV.U32 R226, RZ, RZ, RZ ;  /* 0x000000ffffe27224 */ /* 0x000fe200078e00ff */
[----:B------:R2:W-:Y:S04]  /*25c0*/  STL [R1+0x18], RZ ;  /* 0x000018ff01007387 */ /* 0x0005e80000100800 */
[----:B------:R2:W-:Y:S04]  /*25d0*/  STL [R1+0x14], RZ ;  /* 0x000014ff01007387 */ /* 0x0005e80000100800 */
[----:B------:R2:W-:Y:S04]  /*25e0*/  STL [R1+0x10], RZ ;  /* 0x000010ff01007387 */ /* 0x0005e80000100800 */
[----:B------:R2:W-:Y:S04]  /*25f0*/  STL [R1+0xc], RZ ;  /* 0x00000cff01007387 */ /* 0x0005e80000100800 */
[----:B------:R2:W-:Y:S04]  /*2600*/  STL [R1+0x8], RZ ;  /* 0x000008ff01007387 */ /* 0x0005e80000100800 */
[----:B------:R2:W-:Y:S04]  /*2610*/  STL [R1+0x4], RZ ;  /* 0x000004ff01007387 */ /* 0x0005e80000100800 */
[----:B------:R2:W-:Y:S01]  /*2620*/  STL [R1], RZ ;  /* 0x000000ff01007387 */ /* 0x0005e20000100800 */
[----:B------:R-:W-:Y:S05]  /*2630*/  @!P0 BRA `(.L_x_21) ;  /* 0x0000000800808947 */ /* 0x000fea0003800000 */
[----:B------:R-:W-:Y:S02]  /*2640*/  WARPGROUP.DEPBAR.LE gsb0, 0x0 ;  /* 0x00008000000079c5 */ /* 0x000fe40000010000 */
[----:B------:R-:W-:-:S01]  /*2650*/  FADD R227, RZ, R122 ;  /* 0x0000007affe37221 */ /* 0x000fc20000000000 */
[----:B------:R-:W-:Y:S01]  /*2660*/  FADD R226, RZ, R24 ;  /* 0x00000018ffe27221 */ /* 0x000fe20000000000 */
[----:B------:R-:W-:-:S01]  /*2670*/  FADD R225, RZ, R25 ;  /* 0x00000019ffe17221 */ /* 0x000fc20000000000 */
[----:B------:R-:W-:Y:S01]  /*2680*/  FADD R224, RZ, R26 ;  /* 0x0000001affe07221 */ /* 0x000fe20000000000 */
[----:B------:R-:W-:-:S01]  /*2690*/  FADD R223, RZ, R27 ;  /* 0x0000001bffdf7221 */ /* 0x000fc20000000000 */
[----:B------:R0:W-:Y:S01]  /*26a0*/  STL [R1], R227 ;  /* 0x000000e301007387 */ /* 0x0001e20000100800 */
[----:B------:R-:W-:-:S01]  /*26b0*/  FADD R222, RZ, R28 ;  /* 0x0000001cffde7221 */ /* 0x000fc20000000000 */
[----:B------:R-:W-:Y:S01]  /*26c0*/  FADD R221, RZ, R29 ;  /* 0x0000001dffdd7221 */ /* 0x000fe20000000000 */
[----:B------:R-:W-:-:S01]  /*26d0*/  FADD R220, RZ, R30 ;  /* 0x0000001effdc7221 */ /* 0x000fc20000000000 */
[----:B------:R-:W-:Y:S01]  /*26e0*/  FADD R219, RZ, R31 ;  /* 0x0000001fffdb7221 */ /* 0x000fe20000000000 */
[----:B------:R-:W-:-:S01]  /*26f0*/  FADD R218, RZ, R32 ;  /* 0x00000020ffda7221 */ /* 0x000fc20000000000 */
[----:B------:R-:W-:Y:S01]  /*2700*/  FADD R217, RZ, R33 ;  /* 0x00000021ffd97221 */ /* 0x000fe20000000000 */
[----:B------:R-:W-:-:S01]  /*2710*/  FADD R216, RZ, R34 ;  /* 0x00000022ffd87221 */ /* 0x000fc20000000000 */
[----:B------:R-:W-:Y:S01]  /*2720*/  FADD R215, RZ, R35 ;  /* 0x00000023ffd77221 */ /* 0x000fe20000000000 */
[----:B------:R-:W-:-:S01]  /*2730*/  FADD R214, RZ, R36 ;  /* 0x00000024ffd67221 */ /* 0x000fc20000000000 */
[----:B0-----:R-:W-:Y:S01]  /*2740*/  FADD R227, RZ, R123 ;  /* 0x0000007bffe37221 */ /* 0x001fe20000000000 */
[----:B------:R-:W-:-:S01]  /*2750*/  FADD R213, RZ, R37 ;  /* 0x00000025ffd57221 */ /* 0x000fc20000000000 */
[----:B------:R-:W-:Y:S01]  /*2760*/  FADD R212, RZ, R38 ;  /* 0x00000026ffd47221 */ /* 0x000fe20000000000 */
[----:B------:R-:W-:-:S01]  /*2770*/  FADD R211, RZ, R39 ;  /* 0x00000027ffd37221 */ /* 0x000fc20000000000 */
[----:B------:R-:W-:Y:S01]  /*2780*/  FADD R210, RZ, R40 ;  /* 0x00000028ffd27221 */ /* 0x000fe20000000000 */
[----:B------:R0:W-:Y:S01]  /*2790*/  STL [R1+0x4], R227 ;  /* 0x000004e301007387 */ /* 0x0001e20000100800 */
        /* <DEDUP_REMOVED lines=93> */
[----:B------:R-:W-:Y:S01]  /*2d70*/  UMOV UR6, URZ ;  /* 0x0000003f00067c82 */ /* 0x000fe20008000000 */
[----:B0-----:R-:W-:-:S05]  /*2d80*/  FADD R227, RZ, R130 ;  /* 0x00000082ffe37221 */ /* 0x001fca0000000000 */
[----:B------:R0:W-:Y:S02]  /*2d90*/  STL [R1+0x20], R227 ;  /* 0x000020e301007387 */ /* 0x0001e40000100800 */
        /* <DEDUP_REMOVED lines=42> */
.L_x_21:
[----:B------:R-:W-:-:S04]  /*3040*/  UIADD3 UR19, UR5, 0x1, URZ ;  /* 0x0000000105137890 */ /* 0x000fc8000fffe03f */
[----:B------:R-:W-:-:S04]  /*3050*/  UISETP.NE.AND UP0, UPT, UR19, 0x6, UPT ;  /* 0x000000061300788c */ /* 0x000fc8000bf05270 */
[----:B------:R-:W-:Y:S02]  /*3060*/  USEL UR8, URZ, 0x1, UP0 ;  /* 0x000000013f087887 */ /* 0x000fe40008000000 */
[----:B------:R-:W-:Y:S02]  /*3070*/  USEL UR19, UR19, URZ, UP0 ;  /* 0x0000003f13137287 */ /* 0x000fe40008000000 */
[----:B------:R-:W-:-:S06]  /*3080*/  ULOP3.LUT UR8, UR4, UR8, URZ, 0x3c, !UPT ;  /* 0x0000000804087292 */ /* 0x000fcc000f8e3c3f */
[----:B0-----:R-:W-:Y:S01]  /*3090*/  IMAD.U32 R227, RZ, RZ, UR8 ;  /* 0x00000008ffe37e24 */ /* 0x001fe2000f8e00ff */
[----:B------:R-:W-:-:S06]  /*30a0*/  UMOV UR8, 0x1 ;  /* 0x0000000100087882 */ /* 0x000fcc0000000000 */
.L_x_16:
[----:B------:R-:W-:-:S06]  /*30b0*/  UISETP.GE.AND UP0, UPT, UR16, 0x1, UPT ;  /* 0x000000011000788c */ /* 0x000fcc000bf06270 */
[----:B------:R-:W-:-:S13]  /*30c0*/  PLOP3.LUT P0, PT, PT, PT, UP0, 0x80, 0x0 ;  /* 0x000000000000781c */ /* 0x000fda0003f0f008 */
[----:B------:R-:W-:Y:S05]  /*30d0*/  @!P0 BRA `(.L_x_22) ;  /* 0x0000001000708947 */ /* 0x000fea0003800000 */
[----:B------:R-:W-:Y:S01]  /*30e0*/  IMAD.U32 R228, RZ, RZ, UR16 ;  /* 0x00000010ffe47e24 */ /* 0x000fe2000f8e00ff */
[----:B------:R-:W-:Y:S01]  /*30f0*/  UMOV UR24, UR5 ;  /* 0x0000000500187c82 */ /* 0x000fe20008000000 */
[----:B------:R-:W-:-:S05]  /*3100*/  ULDC UR32, c[0x0][0x50c] ;  /* 0x0001430000207ab9 */ /* 0x000fca0000000800 */
.L_x_30:
[----:B------:R-:W-:-:S06]  /*3110*/  UISETP.NE.AND UP0, UPT, UR27, 0x3, UPT ;  /* 0x000000031b00788c */ /* 0x000fcc000bf05270 */
[----:B------:R-:W-:-:S13]  /*3120*/  PLOP3.LUT P1, PT, PT, PT, UP0, 0x80, 0x0 ;  /* 0x000000000000781c */ /* 0x000fda0003f2f008 */
[----:B01----:R-:W-:Y:S05]  /*3130*/  @!P1 BRA `(.L_x_23) ;  /* 0x0000000000049947 */ /* 0x003fea0003800000 */
[----:B------:R-:W-:Y:S01]  /*3140*/  BPT.TRAP 0x1 ;  /* 0x000000040000795c */ /* 0x000fe20000300000 */
.L_x_23:
[----:B------:R-:W-:Y:S01]  /*3150*/  ULEA UR9, UR19, UR12, 0x3 ;  /* 0x0000000c13097291 */ /* 0x000fe2000f8e183f */
[----:B------:R-:W-:-:S08]  /*3160*/  SHF.L.U32 R229, R227, 0x1f, RZ ;  /* 0x0000001fe3e57819 */ /* 0x000fd000000006ff */
[----:B------:R0:W1:Y:S01]  /*3170*/  SYNCS.PHASECHK.TRANS64.TRYWAIT P0, [UR9], R229 ;  /* 0x000000e5ff0075a7 */ /* 0x0000620008000149 */
[----:B------:R-:W-:Y:S05]  /*3180*/  @!P1 BRA `(.L_x_24) ;  /* 0x0000000000049947 */ /* 0x000fea0003800000 */
[----:B------:R-:W-:Y:S01]  /*3190*/  BPT.TRAP 0x1 ;  /* 0x000000040000795c */ /* 0x000fe20000300000 */
.L_x_24:
[----:B-1----:R-:W-:Y:S05]  /*31a0*/  @P0 BRA `(.L_x_25) ;  /* 0x0000000000080947 */ /* 0x002fea0003800000 */
[----:B------:R-:W1:Y:S02]  /*31b0*/  SYNCS.PHASECHK.TRANS64.TRYWAIT P0, [UR9], R229 ;  /* 0x000000e5ff0075a7 */ /* 0x000e640008000149 */
[----:B-1----:R-:W-:Y:S05]  /*31c0*/  @!P0 BRA `(.L_x_26) ;  /* 0x000000cc00748947 */ /* 0x002fea0003800000 */
.L_x_25:
[----:B------:R-:W-:Y:S01]  /*31d0*/  UIADD3 UR9, UR12, 0x180, URZ ;  /* 0x000001800c097890 */ /* 0x000fe2000fffe03f */
[----:B------:R-:W-:Y:S01]  /*31e0*/  WARPGROUP.ARRIVE ;  /* 0x00000000000079c5 */ /* 0x000fe20000000000 */
[----:B------:R-:W-:Y:S02]  /*31f0*/  UIADD3 UR10, UR12, 0x3180, URZ ;  /* 0x000031800c0a7890 */ /* 0x000fe4000fffe03f */
[----:B------:R-:W-:Y:S02]  /*3200*/  UISETP.NE.AND UP0, UPT, UR7, URZ, UPT ;  /* 0x0000003f0700728c */ /* 0x000fe4000bf05270 */
[----:B------:R-:W-:Y:S02]  /*3210*/  USHF.R.U32.HI UR9, URZ, 0x4, UR9 ;  /* 0x000000043f097899 */ /* 0x000fe40008011609 */
[----:B------:R-:W-:Y:S02]  /*3220*/  USHF.R.U32.HI UR10, URZ, 0x4, UR10 ;  /* 0x000000043f0a7899 */ /* 0x000fe4000801160a */
[----:B------:R-:W-:-:S02]  /*3230*/  USEL UR8, UR8, URZ, !UP0 ;  /* 0x0000003f08087287 */ /* 0x000fc4000c000000 */
[----:B------:R-:W-:Y:S02]  /*3240*/  ULOP3.LUT UR9, UR9, 0x3fff, URZ, 0xc0, !UPT ;  /* 0x00003fff09097892 */ /* 0x000fe4000f8ec03f */
[----:B------:R-:W-:Y:S02]  /*3250*/  ULOP3.LUT UR10, UR10, 0x3fff, URZ, 0xc0, !UPT ;  /* 0x00003fff0a0a7892 */ /* 0x000fe4000f8ec03f */
[----:B------:R-:W-:Y:S02]  /*3260*/  UISETP.NE.U32.AND UP0, UPT, UR8, URZ, UPT ;  /* 0x0000003f0800728c */ /* 0x000fe4000bf05070 */
[----:B------:R-:W-:Y:S02]  /*3270*/  ULOP3.LUT UR8, UR9, 0x10000, URZ, 0xfc, !UPT ;  /* 0x0001000009087892 */ /* 0x000fe4000f8efc3f */
[----:B------:R-:W-:Y:S02]  /*3280*/  ULOP3.LUT UR10, UR10, 0x10000, URZ, 0xfc, !UPT ;  /* 0x000100000a0a7892 */ /* 0x000fe4000f8efc3f */
[----:B------:R-:W-:-:S02]  /*3290*/  ULEA UR8, UR19, UR8, 0x7 ;  /* 0x0000000813087291 */ /* 0x000fc4000f8e383f */
[----:B------:R-:W-:Y:S01]  /*32a0*/  ULEA UR10, UR19, UR10, 0x9 ;  /* 0x0000000a130a7291 */ /* 0x000fe2000f8e483f */
[----:B------:R-:W-:Y:S01]  /*32b0*/  UMOV UR9, 0xc0000010 ;  /* 0xc000001000097882 */ /* 0x000fe20000000000 */
[----:B------:R-:W-:Y:S01]  /*32c0*/  UMOV UR11, 0xc0000010 ;  /* 0xc0000010000b7882 */ /* 0x000fe20000000000 */
[----:B------:R-:W-:-:S06]  /*32d0*/  UIADD3 UR6, UR6, 0x1, URZ ;  /* 0x0000000106067890 */ /* 0x000fcc000fffe03f */
[----:B------:R-:W-:Y:S01]  /*32e0*/  QGMMA.64x256x32.F32.E5M2.E5M2 R24, gdesc[UR8], R24, UP0, gsb0 ;  /* 0x03e00000081879f3 */ /* 0x000fe2000b803818 */
[----:B------:R-:W-:-:S04]  /*32f0*/  UISETP.NE.AND UP0, UPT, UR6, UR32, UPT ;  /* 0x000000200600728c */ /* 0x000fc8000bf05270 */
[----:B------:R-:W-:-:S06]  /*3300*/  USEL UR7, URZ, 0x1, UP0 ;  /* 0x000000013f077887 */ /* 0x000fcc0008000000 */
[----:B------:R-:W-:Y:S01]  /*3310*/  ISETP.NE.AND P0, PT, RZ, UR7, PT ;  /* 0x00000007ff007c0c */ /* 0x000fe2000bf05270 */
[----:B------:R-:W-:-:S12]  /*3320*/  WARPGROUP.DEPBAR.LE gsb0, 0x1 ;  /* 0x00008000000079c5 */ /* 0x000fd80000010100 */
[----:B------:R-:W-:Y:S05]  /*3330*/  @!P0 BRA `(.L_x_27) ;  /* 0x0000000c00808947 */ /* 0x000fea0003800000 */
[----:B------:R-:W-:Y:S02]  /*3340*/  WARPGROUP.DEPBAR.LE gsb0, 0x0 ;  /* 0x00008000000079c5 */ /* 0x000fe40000010000 */
[----:B------:R-:W-:-:S01]  /*3350*/  FADD R226, R24, R226 ;  /* 0x000000e218e27221 */ /* 0x000fc20000000000 */
[----:B------:R-:W-:Y:S01]  /*3360*/  FADD R225, R25, R225 ;  /* 0x000000e119e17221 */ /* 0x000fe20000000000 */
[----:B------:R1:W-:Y:S01]  /*3370*/  STL [R1+0x9c], R227 ;  /* 0x00009ce301007387 */ /* 0x0003e20000100800 */
[----:B------:R-:W-:-:S01]  /*3380*/  FADD R224, R26, R224 ;  /* 0x000000e01ae07221 */ /* 0x000fc20000000000 */
[----:B------:R-:W-:Y:S01]  /*3390*/  FADD R223, R27, R223 ;  /* 0x000000df1bdf7221 */ /* 0x000fe20000000000 */
[----:B------:R-:W-:-:S01]  /*33a0*/  FADD R222, R28, R222 ;  /* 0x000000de1cde7221 */ /* 0x000fc20000000000 */
[----:B------:R-:W-:Y:S01]  /*33b0*/  FADD R221, R29, R221 ;  /* 0x000000dd1ddd7221 */ /* 0x000fe20000000000 */
[----:B-1----:R-:W3:Y:S04]  /*33c0*/  LDL.LU R227, [R1+0x30] ;  /* 0x0000300001e37983 */ /* 0x002ee80000300800 */
[----:B------:R1:W-:Y:S01]  /*33d0*/  STL [R1+0xa0], R226 ;  /* 0x0000a0e201007387 */ /* 0x0003e20000100800 */
[----:B------:R-:W-:-:S01]  /*33e0*/  FADD R220, R30, R220 ;  /* 0x000000dc1edc7221 */ /* 0x000fc20000000000 */
[----:B------:R-:W-:-:S02]  /*33f0*/  FADD R219, R31, R219 ;  /* 0x000000db1fdb7221 */ /* 0x000fc40000000000 */
[----:B-1----:R-:W4:Y:S04]  /*3400*/  LDL.LU R226, [R1+0x2c] ;  /* 0x00002c0001e27983 */ /* 0x002f280000300800 */
[----:B------:R1:W-:Y:S01]  /*3410*/  STL [R1+0xa4], R225 ;  /* 0x0000a4e101007387 */ /* 0x0003e20000100800 */
[----:B------:R-:W-:-:S03]  /*3420*/  FADD R218, R32, R218 ;  /* 0x000000da20da7221 */ /* 0x000fc60000000000 */
[----:B-1----:R-:W2:Y:S04]  /*3430*/  LDL.LU R225, [R1+0x28] ;  /* 0x0000280001e17983 */ /* 0x002ea80000300800 */
        /* <DEDUP_REMOVED lines=9> */
[----:B------:R1:W-:Y:S04]  /*34d0*/  STL [R1+0xb4], R221 ;  /* 0x0000b4dd01007387 */ /* 0x0003e80000100800 */
        /* <DEDUP_REMOVED lines=12> */
[----:B-1----:R-:W2:Y:S01]  /*35a0*/  LDL.LU R215, [R1] ;  /* 0x0000000001d77983 */ /* 0x002ea20000300800 */
[----:B------:R-:W-:-:S01]  /*35b0*/  FADD R214, R36, R214 ;  /* 0x000000d624d67221 */ /* 0x000fc20000000000 */
[----:B------:R-:W-:Y:S01]  /*35c0*/  FADD R213, R37, R213 ;  /* 0x000000d525d57221 */ /* 0x000fe20000000000 */
[----:B------:R-:W-:-:S01]  /*35d0*/  FADD R212, R38, R212 ;  /* 0x000000d426d47221 */ /* 0x000fc20000000000 */
[----:B------:R-:W-:Y:S01]  /*35e0*/  FADD R211, R39, R211 ;  /* 0x000000d327d37221 */ /* 0x000fe20000000000 */
[----:B------:R-:W-:-:S01]  /*35f0*/  FADD R210, R40, R210 ;  /* 0x000000d228d27221 */ /* 0x000fc20000000000 */
[----:B------:R-:W-:Y:S01]  /*3600*/  STL [R1+0xd0], R214 ;  /* 0x0000d0d601007387 */ /* 0x000fe20000100800 */
        /* <DEDUP_REMOVED lines=11> */
[----:B------:R1:W-:Y:S01]  /*36c0*/  STL [R1+0xdc], R211 ;  /* 0x0000dcd301007387 */ /* 0x0003e20000100800 */
[----:B------:R-:W-:-:S01]  /*36d0*/  FADD R200, R50, R200 ;  /* 0x000000c832c87221 */ /* 0x000fc20000000000 */
[----:B------:R-:W-:Y:S01]  /*36e0*/  FADD R199, R51, R199 ;  /* 0x000000c733c77221 */ /* 0x000fe20000000000 */
        /* <DEDUP_REMOVED lines=69> */
[----:B-----5:R-:W-:Y:S01]  /*3b40*/  FADD R0, R121, R0 ;  /* 0x0000000079007221 */ /* 0x020fe20000000000 */
[----:B---3--:R-:W-:-:S01]  /*3b50*/  FADD R227, R134, R227 ;  /* 0x000000e386e37221 */ /* 0x008fc20000000000 */
[----:B----4-:R-:W-:Y:S01]  /*3b60*/  FADD R226, R133, R226 ;  /* 0x000000e285e27221 */ /* 0x010fe20000000000 */
[----:B--2---:R-:W-:-:S01]  /*3b70*/  FADD R225, R132, R225 ;  /* 0x000000e184e17221 */ /* 0x004fc20000000000 */
        /* <DEDUP_REMOVED lines=9> */
[----:B------:R-:W-:-:S05]  /*3c10*/  FADD R215, R122, R215 ;  /* 0x000000d77ad77221 */ /* 0x000fca0000000000 */
[----:B------:R2:W-:Y:S04]  /*3c20*/  STL [R1], R215 ;  /* 0x000000d701007387 */ /* 0x0005e80000100800 */
[----:B------:R3:W-:Y:S04]  /*3c30*/  STL [R1+0x4], R216 ;  /* 0x000004d801007387 */ /* 0x0007e80000100800 */
        /* <DEDUP_REMOVED lines=8> */
[----:B-1----:R-:W4:Y:S04]  /*3cc0*/  LDL.LU R211, [R1+0x34] ;  /* 0x0000340001d37983 */ /* 0x002f280000300800 */
[----:B------:R1:W-:Y:S04]  /*3cd0*/  STL [R1+0x28], R225 ;  /* 0x000028e101007387 */ /* 0x0003e80000100800 */
[----:B------:R-:W4:Y:S04]  /*3ce0*/  LDL.LU R212, [R1+0x38] ;  /* 0x0000380001d47983 */ /* 0x000f280000300800 */
[----:B------:R1:W-:Y:S04]  /*3cf0*/  STL [R1+0x2c], R226 ;  /* 0x00002ce201007387 */ /* 0x0003e80000100800 */
[----:B------:R-:W4:Y:S04]  /*3d00*/  LDL.LU R213, [R1+0x3c] ;  /* 0x00003c0001d57983 */ /* 0x000f280000300800 */
[----:B------:R1:W-:Y:S04]  /*3d10*/  STL [R1+0x30], R227 ;  /* 0x000030e301007387 */ /* 0x0003e80000100800 */
[----:B------:R-:W4:Y:S04]  /*3d20*/  LDL.LU R214, [R1+0x40] ;  /* 0x0000400001d67983 */ /* 0x000f280000300800 */
[----:B--2---:R-:W2:Y:S04]  /*3d30*/  LDL.LU R215, [R1+0x44] ;  /* 0x0000440001d77983 */ /* 0x004ea80000300800 */
[----:B---3--:R-:W3:Y:S04]  /*3d40*/  LDL.LU R216, [R1+0x48] ;  /* 0x0000480001d87983 */ /* 0x008ee80000300800 */
[----:B----4-:R-:W4:Y:S04]  /*3d50*/  LDL.LU R217, [R1+0x4c] ;  /* 0x00004c0001d97983 */ /* 0x010f280000300800 */
[----:B0-----:R-:W4:Y:S04]  /*3d60*/  LDL.LU R218, [R1+0x50] ;  /* 0x0000500001da7983 */ /* 0x001f280000300800 */
[----:B------:R-:W4:Y:S04]  /*3d70*/  LDL.LU R219, [R1+0x54] ;  /* 0x0000540001db7983 */ /* 0x000f280000300800 */
[----:B------:R-:W4:Y:S04]  /*3d80*/  LDL.LU R220, [R1+0x58] ;  /* 0x0000580001dc7983 */ /* 0x000f280000300800 */
[----:B------:R-:W4:Y:S04]  /*3d90*/  LDL.LU R221, [R1+0x5c] ;  /* 0x00005c0001dd7983 */ /* 0x000f280000300800 */
[----:B------:R-:W4:Y:S04]  /*3da0*/  LDL.LU R222, [R1+0x60] ;  /* 0x0000600001de7983 */ /* 0x000f280000300800 */
[----:B------:R-:W4:Y:S04]  /*3db0*/  LDL.LU R223, [R1+0x64] ;  /* 0x0000640001df7983 */ /* 0x000f280000300800 */
[----:B------:R-:W4:Y:S04]  /*3dc0*/  LDL.LU R224, [R1+0x68] ;  /* 0x0000680001e07983 */ /* 0x000f280000300800 */
[----:B-1----:R-:W4:Y:S04]  /*3dd0*/  LDL.LU R225, [R1+0x6c] ;  /* 0x00006c0001e17983 */ /* 0x002f280000300800 */
[----:B------:R-:W4:Y:S04]  /*3de0*/  LDL.LU R226, [R1+0x70] ;  /* 0x0000700001e27983 */ /* 0x000f280000300800 */
[----:B------:R-:W4:Y:S01]  /*3df0*/  LDL.LU R227, [R1+0x74] ;  /* 0x0000740001e37983 */ /* 0x000f220000300800 */
[----:B------:R-:W-:-:S05]  /*3e00*/  FADD R211, R135, R211 ;  /* 0x000000d387d37221 */ /* 0x000fca0000000000 */
[----:B------:R0:W-:Y:S01]  /*3e10*/  STL [R1+0x34], R211 ;  /* 0x000034d301007387 */ /* 0x0001e20000100800 */
[----:B------:R-:W-:-:S03]  /*3e20*/  FADD R212, R136, R212 ;  /* 0x000000d488d47221 */ /* 0x000fc60000000000 */
[----:B0-----:R1:W5:Y:S01]  /*3e30*/  LDL.LU R211, [R1+0xdc] ;  /* 0x0000dc0001d37983 */ /* 0x0013620000300800 */
[----:B------:R-:W-:-:S03]  /*3e40*/  FADD R213, R137, R213 ;  /* 0x000000d589d57221 */ /* 0x000fc60000000000 */
[----:B------:R0:W-:Y:S01]  /*3e50*/  STL [R1+0x38], R212 ;  /* 0x000038d401007387 */ /* 0x0001e20000100800 */
[----:B------:R-:W-:-:S01]  /*3e60*/  FADD R214, R138, R214 ;  /* 0x000000d68ad67221 */ /* 0x000fc20000000000 */
[----:B--2---:R-:W-:Y:S02]  /*3e70*/  FADD R215, R139, R215 ;  /* 0x000000d78bd77221 */ /* 0x004fe40000000000 */
[----:B0-----:R1:W5:Y:S01]  /*3e80*/  LDL.LU R212, [R1+0xd8] ;  /* 0x0000d80001d47983 */ /* 0x0013620000300800 */
[----:B---3--:R-:W-:-:S03]  /*3e90*/  FADD R216, R140, R216 ;  /* 0x000000d88cd87221 */ /* 0x008fc60000000000 */
[----:B------:R0:W-:Y:S01]  /*3ea0*/  STL [R1+0x3c], R213 ;  /* 0x00003cd501007387 */ /* 0x0001e20000100800 */
[----:B----4-:R-:W-:-:S03]  /*3eb0*/  FADD R217, R141, R217 ;  /* 0x000000d98dd97221 */ /* 0x010fc60000000000 */
[----:B0-----:R1:W5:Y:S01]  /*3ec0*/  LDL.LU R213, [R1+0xd4] ;  /* 0x0000d40001d57983 */ /* 0x0013620000300800 */
[----:B------:R-:W-:-:S03]  /*3ed0*/  FADD R218, R142, R218 ;  /* 0x000000da8eda7221 */ /* 0x000fc60000000000 */
[----:B------:R0:W-:Y:S01]  /*3ee0*/  STL [R1+0x40], R214 ;  /* 0x000040d601007387 */ /* 0x0001e20000100800 */
[----:B------:R-:W-:-:S01]  /*3ef0*/  FADD R219, R143, R219 ;  /* 0x000000db8fdb7221 */ /* 0x000fc20000000000 */
[----:B------:R-:W-:Y:S02]  /*3f00*/  FADD R220, R144, R220 ;  /* 0x000000dc90dc7221 */ /* 0x000fe40000000000 */
[----:B0-----:R1:W5:Y:S04]  /*3f10*/  LDL.LU R214, [R1+0xd0] ;  /* 0x0000d00001d67983 */ /* 0x0013680000300800 */
[----:B------:R0:W-:Y:S01]  /*3f20*/  STL [R1+0x44], R215 ;  /* 0x000044d701007387 */ /* 0x0001e20000100800 */
[----:B------:R-:W-:-:S01]  /*3f30*/  FADD R221, R145, R221 ;  /* 0x000000dd91dd7221 */ /* 0x000fc20000000000 */
[----:B------:R-:W-:-:S02]  /*3f40*/  FADD R222, R146, R222 ;  /* 0x000000de92de7221 */ /* 0x000fc40000000000 */
[----:B0-----:R1:W5:Y:S04]  /*3f50*/  LDL.LU R215, [R1+0xcc] ;  /* 0x0000cc0001d77983 */ /* 0x0013680000300800 */
[----:B------:R0:W-:Y:S01]  /*3f60*/  STL [R1+0x48], R216 ;  /* 0x000048d801007387 */ /* 0x0001e20000100800 */
[----:B------:R-:W-:-:S03]  /*3f70*/  FADD R223, R147, R223 ;  /* 0x000000df93df7221 */ /* 0x000fc60000000000 */
        /* <DEDUP_REMOVED lines=13> */
[----:B------:R0:W-:Y:S04]  /*4050*/  STL [R1+0x5c], R221 ;  /* 0x00005cdd01007387 */ /* 0x0001e80000100800 */
        /* <DEDUP_REMOVED lines=12> */
[----:B0-----:R1:W5:Y:S01]  /*4120*/  LDL.LU R227, [R1+0x9c] ;  /* 0x00009c0001e37983 */ /* 0x0013620000300800 */
[----:B------:R-:W-:-:S05]  /*4130*/  UMOV UR6, URZ ;  /* 0x0000003f00067c82 */ /* 0x000fca0008000000 */
.L_x_27:
[----:B------:R-:W-:Y:S05]  /*4140*/  @!P1 BRA `(.L_x_28) ;  /* 0x0000000000049947 */ /* 0x000fea0003800000 */
[----:B------:R-:W-:Y:S01]  /*4150*/  BPT.TRAP 0x1 ;  /* 0x000000040000795c */ /* 0x000fe20000300000 */
.L_x_28:
[----:B------:R-:W-:Y:S02]  /*4160*/  UISETP.GT.U32.AND UP0, UPT, UR13, 0x1, UPT ;  /* 0x000000010d00788c */ /* 0x000fe4000bf04070 */
[----:B------:R-:W-:-:S04]  /*4170*/  ULEA UR8, UR24, UR12, 0x3 ;  /* 0x0000000c18087291 */ /* 0x000fc8000f8e183f */
[----:B------:R-:W-:Y:S01]  /*4180*/  UIADD3 UR8, UR8, 0x30, URZ ;  /* 0x0000003008087890 */ /* 0x000fe2000fffe03f */
[----:B------:R-:W-:-:S03]  /*4190*/  PLOP3.LUT P0, PT, PT, PT, UP0, 0x80, 0x0 ;  /* 0x000000000000781c */ /* 0x000fc60003f0f008 */
[----:B------:R-:W-:-:S09]  /*41a0*/  UPRMT UR8, URZ, 0x654, UR8 ;  /* 0x000006543f087896 */ /* 0x000fd20008000008 */
[----:B------:R-:W-:Y:S01]  /*41b0*/  SYNCS.ARRIVE.TRANS64.RED.A1T0 RZ, [UR8], RZ ;  /* 0x000000ffffff79a7 */ /* 0x000fe20008100408 */
[----:B------:R-:W-:Y:S05]  /*41c0*/  @P0 BRA `(.L_x_29) ;  /* 0x0000000000040947 */ /* 0x000fea0003800000 */
[----:B------:R-:W-:Y:S01]  /*41d0*/  BPT.TRAP 0x1 ;  /* 0x000000040000795c */ /* 0x000fe20000300000 */
.L_x_29:
[----:B------:R-:W-:Y:S01]  /*41e0*/  UIADD3 UR19, UR19, 0x1, URZ ;  /* 0x0000000113137890 */ /* 0x000fe2000fffe03f */
[C---:B------:R-:W-:Y:S01]  /*41f0*/  ISETP.GT.AND P0, PT, R228.reuse, 0x1, PT ;  /* 0x00000001e400780c */ /* 0x040fe20003f04270 */
[----:B------:R-:W-:Y:S01]  /*4200*/  UIADD3 UR24, UR24, 0x1, URZ ;  /* 0x0000000118187890 */ /* 0x000fe2000fffe03f */
[----:B------:R-:W-:Y:S01]  /*4210*/  VIADD R228, R228, 0xffffffff ;  /* 0xffffffffe4e47836 */ /* 0x000fe20000000000 */
[----:B------:R-:W-:Y:S02]  /*4220*/  UISETP.NE.AND UP0, UPT, UR19, 0x6, UPT ;  /* 0x000000061300788c */ /* 0x000fe4000bf05270 */
[----:B------:R-:W-:Y:S02]  /*4230*/  UISETP.NE.AND UP1, UPT, UR24, 0x6, UPT ;  /* 0x000000061800788c */ /* 0x000fe4000bf25270 */
[----:B------:R-:W-:Y:S02]  /*4240*/  USEL UR8, URZ, 0x1, UP0 ;  /* 0x000000013f087887 */ /* 0x000fe40008000000 */
[----:B------:R-:W-:-:S02]  /*4250*/  USEL UR19, UR19, URZ, UP0 ;  /* 0x0000003f13137287 */ /* 0x000fc40008000000 */
[----:B------:R-:W-:Y:S02]  /*4260*/  USEL UR24, UR24, URZ, UP1 ;  /* 0x0000003f18187287 */ /* 0x000fe40008800000 */
[----:B-----5:R-:W-:Y:S01]  /*4270*/  LOP3.LUT R227, R227, UR8, RZ, 0x3c, !PT ;  /* 0x00000008e3e37c12 */ /* 0x020fe2000f8e3cff */
[----:B------:R-:W-:Y:S01]  /*4280*/  UMOV UR8, 0x1 ;  /* 0x0000000100087882 */ /* 0x000fe20000000000 */
[----:B------:R-:W-:Y:S08]  /*4290*/  @P0 BRA `(.L_x_30) ;  /* 0xffffffec009c0947 */ /* 0x000ff0000383ffff */
.L_x_22:
[----:B------:R-:W-:-:S04]  /*42a0*/  UISETP.NE.AND UP0, UPT, UR6, URZ, UPT ;  /* 0x0000003f0600728c */ /* 0x000fc8000bf05270 */
[----:B------:R-:W-:-:S06]  /*42b0*/  USEL UR6, URZ, 0x1, !UP0 ;  /* 0x000000013f067887 */ /* 0x000fcc000c000000 */
[----:B------:R-:W-:-:S13]  /*42c0*/  ISETP.NE.AND P0, PT, RZ, UR6, PT ;  /* 0x00000006ff007c0c */ /* 0x000fda000bf05270 */
[----:B------:R-:W-:Y:S05]  /*42d0*/  @!P0 BRA `(.L_x_31) ;  /* 0x0000000c00dc8947 */ /* 0x000fea0003800000 */
[----:B------:R-:W3:Y:S04]  /*42e0*/  LDL.LU R227, [R1+0x74] ;  /* 0x0000740001e37983 */ /* 0x000ee80000300800 */
[----:B---3--:R3:W-:Y:S04]  /*42f0*/  STL [R1+0x9c], R227 ;  /* 0x00009ce301007387 */ /* 0x0087e80000100800 */
[----:B---3--:R-:W3:Y:S04]  /*4300*/  LDL.LU R227, [R1+0x70] ;  /* 0x0000700001e37983 */ /* 0x008ee80000300800 */
        /* <DEDUP_REMOVED lines=55> */
[----:B---3--:R-:W3:Y:S01]  /*4680*/  LDL.LU R227, [R1] ;  /* 0x0000000001e37983 */ /* 0x008ee20000300800 */
[----:B------:R-:W-:-:S02]  /*4690*/  WARPGROUP.DEPBAR.LE gsb0, 0x0 ;  /* 0x00008000000079c5 */ /* 0x000fc40000010000 */
[----:B------:R-:W-:Y:S01]  /*46a0*/  FADD R226, R24, R226 ;  /* 0x000000e218e27221 */ /* 0x000fe20000000000 */
        /* <DEDUP_REMOVED lines=97> */
[----:B---3--:R-:W-:-:S05]  /*4cc0*/  FADD R227, R122, R227 ;  /* 0x000000e37ae37221 */ /* 0x008fca0000000000 */
[----:B------:R3:W-:Y:S04]  /*4cd0*/  STL [R1], R227 ;  /* 0x000000e301007387 */ /* 0x0007e80000100800 */
[----:B---3--:R-:W3:Y:S02]  /*4ce0*/  LDL.LU R227, [R1+0x10c] ;  /* 0x00010c0001e37983 */ /* 0x008ee40000300800 */
[----:B---3--:R-:W-:-:S05]  /*4cf0*/  FADD R227, R123, R227 ;  /* 0x000000e37be37221 */ /* 0x008fca0000000000 */
[----:B------:R3:W-:Y:S04]  /*4d00*/  STL [R1+0x4], R227 ;  /* 0x000004e301007387 */ /* 0x0007e80000100800 */
        /* <DEDUP_REMOVED lines=83> */
[----:B------:R3:W-:Y:S02]  /*5240*/  STL [R1+0x74], R227 ;  /* 0x000074e301007387 */ /* 0x0007e40000100800 */
.L_x_31:
[----:B---3--:R-:W-:-:S04]  /*5250*/  IMAD.U32 R227, RZ, RZ, UR31 ;  /* 0x0000001fffe37e24 */ /* 0x008fc8000f8e00ff */
[----:B------:R3:W-:Y:S01]  /*5260*/  SYNCS.ARRIVE.TRANS64.A1T0 RZ, [R227+UR29], RZ ;  /* 0x000000ffe3ff79a7 */ /* 0x0007e2000810001d */
[----:B------:R-:W-:Y:S02]  /*5270*/  WARPGROUP.DEPBAR.LE gsb0, 0x0 ;  /* 0x00008000000079c5 */ /* 0x000fe40000010000 */
[----:B------:R-:W4:Y:S02]  /*5280*/  LDC R24, c[0x0][0x28c] ;  /* 0x0000a300ff187b82 */ /* 0x000f240000000800 */
[----:B----4-:R-:W-:-:S13]  /*5290*/  ISETP.GE.AND P0, PT, R24, 0x1, PT ;  /* 0x000000011800780c */ /* 0x010fda0003f06270 */
[----:B---3--:R-:W-:Y:S05]  /*52a0*/  @!P0 BRA `(.L_x_32) ;  /* 0x0000000000408947 */ /* 0x008fea0003800000 */
[----:B------:R-:W-:-:S06]  /*52b0*/  UISETP.NE.AND UP0, UPT, UR27, 0x3, UPT ;  /* 0x000000031b00788c */ /* 0x000fcc000bf05270 */
[----:B------:R-:W-:-:S13]  /*52c0*/  PLOP3.LUT P0, PT, PT, PT, UP0, 0x80, 0x0 ;  /* 0x000000000000781c */ /* 0x000fda0003f0f008 */
[----:B------:R-:W-:Y:S05]  /*52d0*/  @!P0 BRA `(.L_x_33) ;  /* 0x0000000000048947 */ /* 0x000fea0003800000 */
[----:B------:R-:W-:Y:S01]  /*52e0*/  BPT.TRAP 0x1 ;  /* 0x000000040000795c */ /* 0x000fe20000300000 */
.L_x_33:
[----:B------:R-:W-:Y:S02]  /*52f0*/  UIADD3 UR8, UR16, UR5, URZ ;  /* 0x0000000510087290 */ /* 0x000fe4000fffe03f */
[----:B------:R-:W-:Y:S02]  /*5300*/  UISETP.GT.U32.AND UP0, UPT, UR13, 0x1, UPT ;  /* 0x000000010d00788c */ /* 0x000fe4000bf04070 */
[----:B------:R-:W-:-:S04]  /*5310*/  UIMAD.WIDE.U32 UR6, UR8, -0x55555555, URZ ;  /* 0xaaaaaaab080678a5 */ /* 0x000fc8000f8e003f */
[----:B------:R-:W-:Y:S01]  /*5320*/  USHF.R.U32.HI UR6, URZ, 0x2, UR7 ;  /* 0x000000023f067899 */ /* 0x000fe20008011607 */
[----:B------:R-:W-:-:S03]  /*5330*/  PLOP3.LUT P0, PT, PT, PT, UP0, 0x80, 0x0 ;  /* 0x000000000000781c */ /* 0x000fc60003f0f008 */
[----:B------:R-:W-:-:S04]  /*5340*/  UIMAD UR8, UR6, -0x6, UR8 ;  /* 0xfffffffa060878a4 */ /* 0x000fc8000f8e0208 */
[----:B------:R-:W-:-:S04]  /*5350*/  ULEA UR8, UR8, UR12, 0x3 ;  /* 0x0000000c08087291 */ /* 0x000fc8000f8e183f */
[----:B------:R-:W-:-:S04]  /*5360*/  UIADD3 UR8, UR8, 0x30, URZ ;  /* 0x0000003008087890 */ /* 0x000fc8000fffe03f */
[----:B------:R-:W-:-:S09]  /*5370*/  UPRMT UR8, URZ, 0x654, UR8 ;  /* 0x000006543f087896 */ /* 0x000fd20008000008 */
[----:B------:R-:W-:Y:S01]  /*5380*/  SYNCS.ARRIVE.TRANS64.RED.A1T0 RZ, [UR8], RZ ;  /* 0x000000ffffff79a7 */ /* 0x000fe20008100408 */
[----:B------:R-:W-:Y:S05]  /*5390*/  @P0 BRA `(.L_x_32) ;  /* 0x0000000000040947 */ /* 0x000fea0003800000 */
[----:B------:R-:W-:Y:S01]  /*53a0*/  BPT.TRAP 0x1 ;  /* 0x000000040000795c */ /* 0x000fe20000300000 */
.L_x_32:
[----:B------:R-:W3:Y:S01]  /*53b0*/  S2R R25, SR_TID.X ;  /* 0x0000000000197919 */ /* 0x000ee20000002100 */
[----:B------:R-:W-:Y:S01]  /*53c0*/  IMAD.U32 R24, RZ, RZ, UR30 ;  /* 0x0000001eff187e24 */ /* 0x000fe2000f8e00ff */
[----:B------:R-:W-:Y:S01]  /*53d0*/  UIADD3 UR5, UR28, UR5, URZ ;  /* 0x000000051c057290 */ /* 0x000fe2000fffe03f */
[----:B------:R-:W4:Y:S01]  /*53e0*/  LDC R35, c[0x0][0x288] ;  /* 0x0000a200ff237b82 */ /* 0x000f220000000800 */
[----:B------:R-:W-:Y:S02]  /*53f0*/  UISETP.GE.U32.AND UP1, UPT, UR28, 0x6, UPT ;  /* 0x000000061c00788c */ /* 0x000fe4000bf26070 */
[----:B------:R-:W-:Y:S01]  /*5400*/  SHF.L.U32 R24, R24, 0x1f, RZ ;  /* 0x0000001f18187819 */ /* 0x000fe200000006ff */
[----:B------:R-:W-:Y:S02]  /*5410*/  UISETP.GT.U32.AND UP0, UPT, UR5, 0x5, UPT ;  /* 0x000000050500788c */ /* 0x000fe4000bf04070 */
[----:B------:R-:W-:Y:S01]  /*5420*/  UIMAD.WIDE.U32 UR6, UR5, -0x55555555, URZ ;  /* 0xaaaaaaab050678a5 */ /* 0x000fe2000f8e003f */
[----:B------:R-:W5:Y:S01]  /*5430*/  SYNCS.PHASECHK.TRANS64.TRYWAIT P0, [UR17+0x8], R24 ;  /* 0x00000818ff0075a7 */ /* 0x000f620008000151 */
[----:B------:R-:W-:-:S02]  /*5440*/  UISETP.LT.U32.AND UP0, UPT, UR28, 0x6, UP0 ;  /* 0x000000061c00788c */ /* 0x000fc40008701070 */
[----:B------:R-:W-:Y:S02]  /*5450*/  USHF.R.U32.HI UR6, URZ, 0x2, UR7 ;  /* 0x000000023f067899 */ /* 0x000fe40008011607 */
[----:B------:R-:W-:Y:S02]  /*5460*/  USEL UR8, URZ, 0x1, !UP0 ;  /* 0x000000013f087887 */ /* 0x000fe4000c000000 */
[----:B------:R-:W-:Y:S02]  /*5470*/  UIMAD UR5, UR6, -0x6, UR5 ;  /* 0xfffffffa060578a4 */ /* 0x000fe4000f8e0205 */
[----:B------:R-:W-:-:S04]  /*5480*/  ULOP3.LUT UR4, UR4, UR8, URZ, 0x3c, !UPT ;  /* 0x0000000804047292 */ /* 0x000fc8000f8e3c3f */
[----:B------:R-:W-:Y:S01]  /*5490*/  @UP1 ULOP3.LUT UR4, UR4, 0x1, UR6, 0x78, !UPT ;  /* 0x0000000104041892 */ /* 0x000fe2000f8e7806 */
[----:B---3--:R-:W-:-:S04]  /*54a0*/  SHF.R.S32.HI R26, RZ, 0x1f, R25 ;  /* 0x0000001fff1a7819 */ /* 0x008fc80000011419 */
[----:B------:R-:W-:-:S04]  /*54b0*/  LEA.HI R26, R26, R25, RZ, 0x7 ;  /* 0x000000191a1a7211 */ /* 0x000fc800078f38ff */
[----:B------:R-:W-:-:S05]  /*54c0*/  LOP3.LUT R26, R26, 0xffffff80, RZ, 0xc0, !PT ;  /* 0xffffff801a1a7812 */ /* 0x000fca00078ec0ff */
[----:B------:R-:W-:-:S05]  /*54d0*/  IMAD.IADD R26, R25, 0x1, -R26 ;  /* 0x00000001191a7824 */ /* 0x000fca00078e0a1a */
[----:B------:R-:W-:-:S04]  /*54e0*/  SHF.R.S32.HI R25, RZ, 0x1f, R26 ;  /* 0x0000001fff197819 */ /* 0x000fc8000001141a */
[----:B------:R-:W-:-:S04]  /*54f0*/  LEA.HI R25, R25, R26, RZ, 0x2 ;  /* 0x0000001a19197211 */ /* 0x000fc800078f10ff */
[----:B------:R-:W-:-:S05]  /*5500*/  LOP3.LUT R25, R25, 0xfffffffc, RZ, 0xc0, !PT ;  /* 0xfffffffc19197812 */ /* 0x000fca00078ec0ff */
[----:B------:R-:W-:-:S04]  /*5510*/  IMAD.IADD R40, R26, 0x1, -R25 ;  /* 0x000000011a287824 */ /* 0x000fc800078e0a19 */
[----:B------:R-:W-:Y:S01]  /*5520*/  IMAD.SHL.U32 R32, R40, 0x2, RZ ;  /* 0x0000000228207824 */ /* 0x000fe200078e00ff */
[----:B----45:R-:W-:Y:S06]  /*5530*/  @!P0 BRA `(.L_x_34) ;  /* 0x000000a800b88947 */ /* 0x030fec0003800000 */
.L_x_322:
[----:B------:R4:W-:Y:S01]  /*5540*/  STL [R1+0xa0], R2 ;  /* 0x0000a00201007387 */ /* 0x0009e20000100800 */
[----:B------:R-:W-:Y:S01]  /*5550*/  ULDC UR8, c[0x0][0x284] ;  /* 0x0000a10000087ab9 */ /* 0x000fe20000000800 */
[----:B------:R-:W-:Y:S01]  /*5560*/  SHF.R.S32.HI R33, RZ, 0x1f, R32 ;  /* 0x0000001fff217819 */ /* 0x000fe20000011420 */
[----:B------:R-:W-:Y:S01]  /*5570*/  ULDC.64 UR6, c[0x0][0x5d0] ;  /* 0x0001740000067ab9 */ /* 0x000fe20000000a00 */
[----:B----4-:R-:W4:Y:S04]  /*5580*/  LDL.LU R2, [R1+0x88] ;  /* 0x0000880001027983 */ /* 0x010f280000300800 */
[----:B------:R0:W-:Y:S04]  /*5590*/  STL [R1+0x9c], R0 ;  /* 0x00009c0001007387 */ /* 0x0001e80000100800 */
[----:B------:R-:W2:Y:S04]  /*55a0*/  LDL R227, [R1+0x78] ;  /* 0x0000780001e37983 */ /* 0x000ea80000100800 */
[----:B0-----:R-:W3:Y:S01]  /*55b0*/  LDL R0, [R1+0x84] ;  /* 0x0000840001007983 */ /* 0x001ee20000100800 */
[----:B----4-:R-:W-:-:S03]  /*55c0*/  IMAD.SHL.U32 R37, R2, 0x100, RZ ;  /* 0x0000010002257824 */ /* 0x010fc600078e00ff */
[----:B------:R0:W5:Y:S01]  /*55d0*/  LDL.LU R2, [R1+0xa0] ;  /* 0x0000a00001027983 */ /* 0x0001620000300800 */
[----:B---3--:R-:W-:-:S03]  /*55e0*/  IMAD.SHL.U32 R34, R0, 0x40, RZ ;  /* 0x0000004000227824 */ /* 0x008fc600078e00ff */
[----:B------:R0:W5:Y:S02]  /*55f0*/  LDL.LU R0, [R1+0x9c] ;  /* 0x00009c0001007983 */ /* 0x0001640000300800 */
[----:B------:R-:W-:Y:S02]  /*5600*/  ISETP.GE.AND P0, PT, R34, UR8, PT ;  /* 0x0000000822007c0c */ /* 0x000fe4000bf06270 */
[----:B--2---:R-:W-:Y:S02]  /*5610*/  SHF.R.S32.HI R38, RZ, 0x1f, R227 ;  /* 0x0000001fff267819 */ /* 0x004fe400000114e3 */
[----:B------:R-:W-:Y:S01]  /*5620*/  ISETP.GE.OR P0, PT, R37, R35, P0 ;  /* 0x000000232500720c */ /* 0x000fe20000706670 */
[----:B------:R-:W-:-:S04]  /*5630*/  IMAD.WIDE.U32 R24, R227, UR6, R32 ;  /* 0x00000006e3187c25 */ /* 0x000fc8000f8e0020 */
[----:B------:R-:W-:Y:S01]  /*5640*/  IMAD R26, R38, UR6, RZ ;  /* 0x00000006261a7c24 */ /* 0x000fe2000f8e02ff */
[----:B------:R-:W-:Y:S02]  /*5650*/  SHF.R.S32.HI R36, RZ, 0x1f, R37 ;  /* 0x0000001fff247819 */ /* 0x000fe40000011425 */
[----:B------:R-:W-:Y:S01]  /*5660*/  IADD3 R24, P1, R37, R24, RZ ;  /* 0x0000001825187210 */ /* 0x000fe20007f3e0ff */
[----:B------:R-:W-:-:S05]  /*5670*/  IMAD R27, R227, UR7, R26 ;  /* 0x00000007e31b7c24 */ /* 0x000fca000f8e021a */
[----:B------:R-:W-:Y:S01]  /*5680*/  IADD3.X R25, R36, R25, R27, P1, !PT ;  /* 0x0000001924197210 */ /* 0x000fe20000ffe41b */
[----:B0-----:R-:W-:Y:S06]  /*5690*/  @P0 BRA `(.L_x_35) ;  /* 0x0000008c00cc0947 */ /* 0x001fec0003800000 */
[----:B------:R0:W-:Y:S01]  /*56a0*/  STL.64 [R1+0xa8], R4 ;  /* 0x0000a80401007387 */ /* 0x0001e20000100a00 */
[----:B------:R-:W2:Y:S01]  /*56b0*/  LDC.64 R28, c[0x0][0x5c8] ;  /* 0x00017200ff1c7b82 */ /* 0x000ea20000000a00 */
[----:B------:R-:W-:Y:S02]  /*56c0*/  ULDC.64 UR6, c[0x0][0x5c0] ;  /* 0x0001700000067ab9 */ /* 0x000fe40000000a00 */
[----:B0-----:R-:W3:Y:S04]  /*56d0*/  LDL.64 R4, [R1+0x90] ;  /* 0x0000900001047983 */ /* 0x001ee80000100a00 */
[----:B-----5:R0:W-:Y:S04]  /*56e0*/  STL [R1+0xa0], R2 ;  /* 0x0000a00201007387 */ /* 0x0201e80000100800 */
[----:B0-----:R-:W3:Y:S04]  /*56f0*/  LDL.LU R2, [R1+0x84] ;  /* 0x0000840001027983 */ /* 0x001ee80000300800 */
[----:B------:R0:W-:Y:S04]  /*5700*/  STL [R1+0x9c], R0 ;  /* 0x00009c0001007387 */ /* 0x0001e80000100800 */
[----:B0-----:R-:W4:Y:S01]  /*5710*/  LDL R0, [R1+0x8c] ;  /* 0x00008c0001007983 */ /* 0x001f220000100800 */
[----:B---3--:R-:W-:-:S03]  /*5720*/  IMAD.WIDE R30, R2, 0x40, R4 ;  /* 0x00000040021e7825 */ /* 0x008fc600078e0204 */
[----:B------:R0:W5:Y:S04]  /*5730*/  LDL.LU.64 R4, [R1+0xa8] ;  /* 0x0000a80001047983 */ /* 0x0001680000300a00 */
[----:B------:R0:W5:Y:S01]  /*5740*/  LDL.LU R2, [R1+0xa0] ;  /* 0x0000a00001027983 */ /* 0x0001620000300800 */
[-C--:B--2---:R-:W-:Y:S02]  /*5750*/  IMAD R26, R31, R28.reuse, RZ ;  /* 0x0000001c1f1a7224 */ /* 0x084fe400078e02ff */
[----:B------:R-:W-:-:S04]  /*5760*/  IMAD.WIDE.U32 R24, R30, R28, R24 ;  /* 0x0000001c1e187225 */ /* 0x000fc800078e0018 */
[----:B------:R-:W-:Y:S01]  /*5770*/  IMAD R27, R30, R29, R26 ;  /* 0x0000001d1e1b7224 */ /* 0x000fe200078e021a */
[----:B------:R-:W-:Y:S01]  /*5780*/  LEA R26, P0, R28, R24, 0x3 ;  /* 0x000000181c1a7211 */ /* 0x000fe200078018ff */
[----:B----4-:R-:W-:Y:S01]  /*5790*/  IMAD.IADD R39, R0, 0x1, -R34 ;  /* 0x0000000100277824 */ /* 0x010fe200078e0a22 */
[----:B------:R-:W-:Y:S01]  /*57a0*/  IADD3 R24, P1, R24, UR6, RZ ;  /* 0x0000000618187c10 */ /* 0x000fe2000ff3e0ff */
[----:B------:R0:W5:Y:S01]  /*57b0*/  LDL.LU R0, [R1+0x9c] ;  /* 0x00009c0001007983 */ /* 0x0001620000300800 */
[----:B------:R-:W-:Y:S01]  /*57c0*/  IMAD.IADD R27, R25, 0x1, R27 ;  /* 0x00000001191b7824 */ /* 0x000fe200078e021b */
[----:B------:R-:W-:-:S04]  /*57d0*/  IADD3 R26, P3, R26, UR6, RZ ;  /* 0x000000061a1a7c10 */ /* 0x000fc8000ff7e0ff */
[----:B------:R-:W-:Y:S01]  /*57e0*/  LEA.HI.X R29, R28, R27, R29, 0x3, P0 ;  /* 0x0000001b1c1d7211 */ /* 0x000fe200000f1c1d */
[----:B------:R-:W-:Y:S01]  /*57f0*/  IMAD R28, R40, -0x2, R35 ;  /* 0xfffffffe281c7824 */ /* 0x000fe200078e0223 */
[----:B------:R-:W-:Y:S01]  /*5800*/  FSETP.NEU.AND P0, PT, RZ, UR26, PT ;  /* 0x0000001aff007c0b */ /* 0x000fe2000bf0d000 */
[----:B------:R-:W-:Y:S01]  /*5810*/  BSSY B0, `(.L_x_35) ;  /* 0x00008db000007945 */ /* 0x000fe20003800000 */
[----:B------:R-:W-:Y:S02]  /*5820*/  IADD3.X R25, R27, UR7, RZ, P1, !PT ;  /* 0x000000071b197c10 */ /* 0x000fe40008ffe4ff */
[----:B------:R-:W-:Y:S01]  /*5830*/  IADD3.X R27, R29, UR7, RZ, P3, !PT ;  /* 0x000000071d1b7c10 */ /* 0x000fe20009ffe4ff */
[----:B------:R-:W-:-:S08]  /*5840*/  IMAD.IADD R34, R28, 0x1, -R37 ;  /* 0x000000011c227824 */ /* 0x000fd000078e0a25 */
[----:B0-----:R-:W-:Y:S05]  /*5850*/  @!P0 BRA `(.L_x_36) ;  /* 0x0000006800d88947 */ /* 0x001fea0003800000 */
[----:B------:R-:W-:Y:S01]  /*5860*/  ULDC.64 UR6, c[0x0][0x5b8] ;  /* 0x00016e0000067ab9 */ /* 0x000fe20000000a00 */
[----:B------:R-:W-:Y:S01]  /*5870*/  ULDC.64 UR8, c[0x0][0x5a8] ;  /* 0x00016a0000087ab9 */ /* 0x000fe20000000a00 */
[----:B------:R-:W-:Y:S01]  /*5880*/  IMAD.WIDE.U32 R32, R227, UR6, R32 ;  /* 0x00000006e3207c25 */ /* 0x000fe2000f8e0020 */
[----:B------:R-:W-:Y:S03]  /*5890*/  BSSY B1, `(.L_x_37) ;  /* 0x0000010000017945 */ /* 0x000fe60003800000 */
[----:B------:R-:W-:Y:S01]  /*58a0*/  IMAD R28, R38, UR6, RZ ;  /* 0x00000006261c7c24 */ /* 0x000fe2000f8e02ff */
[----:B------:R-:W-:-:S03]  /*58b0*/  IADD3 R32, P0, R37, R32, RZ ;  /* 0x0000002025207210 */ /* 0x000fc60007f1e0ff */
[----:B------:R-:W-:Y:S01]  /*58c0*/  IMAD R29, R227, UR7, R28 ;  /* 0x00000007e31d7c24 */ /* 0x000fe2000f8e021c */
[----:B------:R-:W-:Y:S02]  /*58d0*/  ULDC.64 UR6, c[0x0][0x5b0] ;  /* 0x00016c0000067ab9 */ /* 0x000fe40000000a00 */
[----:B------:R-:W-:Y:S02]  /*58e0*/  IMAD R35, R31, UR6, RZ ;  /* 0x000000061f237c24 */ /* 0x000fe4000f8e02ff */
[----:B------:R-:W-:Y:S02]  /*58f0*/  IADD3.X R33, R36, R33, R29, P0, !PT ;  /* 0x0000002124217210 */ /* 0x000fe400007fe41d */
[----:B------:R-:W-:Y:S01]  /*5900*/  ISETP.GE.AND P0, PT, R39, 0x1, PT ;  /* 0x000000012700780c */ /* 0x000fe20003f06270 */
[C---:B------:R-:W-:Y:S02]  /*5910*/  IMAD R35, R30.reuse, UR7, R35 ;  /* 0x000000071e237c24 */ /* 0x040fe4000f8e0223 */
[----:B------:R-:W-:Y:S01]  /*5920*/  IMAD.WIDE.U32 R28, R30, UR6, R32 ;  /* 0x000000061e1c7c25 */ /* 0x000fe2000f8e0020 */
[----:B------:R-:W-:-:S02]  /*5930*/  ISETP.LT.OR P4, PT, R34, 0x1, !P0 ;  /* 0x000000012200780c */ /* 0x000fc40004781670 */
[----:B------:R-:W-:-:S04]  /*5940*/  IADD3 R28, P1, R28, UR8, RZ ;  /* 0x000000081c1c7c10 */ /* 0x000fc8000ff3e0ff */
[--C-:B------:R-:W-:Y:S02]  /*5950*/  IADD3.X R29, R29, UR9, R35.reuse, P1, !PT ;  /* 0x000000091d1d7c10 */ /* 0x100fe40008ffe423 */
[----:B------:R-:W-:-:S05]  /*5960*/  PRMT R35, RZ, 0x7610, R35 ;  /* 0x00007610ff237816 */ /* 0x000fca0000000023 */
[----:B------:R-:W-:Y:S05]  /*5970*/  @P4 BRA `(.L_x_38) ;  /* 0x0000000000044947 */ /* 0x000fea0003800000 */
[----:B------:R0:W5:Y:S02]  /*5980*/  LDG.E.U8 R35, desc[UR22][R28.64] ;  /* 0x000000161c237981 */ /* 0x000164000c1e1100 */
.L_x_38:
[----:B------:R-:W-:Y:S05]  /*5990*/  BSYNC B1 ;  /* 0x0000000000017941 */ /* 0x000fea0003800000 */
.L_x_37:
[----:B-----5:R-:W-:Y:S01]  /*59a0*/  LOP3.LUT R35, R35, 0xff, RZ, 0xc0, !PT ;  /* 0x000000ff23237812 */ /* 0x020fe200078ec0ff */
[----:B------:R-:W-:Y:S01]  /*59b0*/  BSSY B1, `(.L_x_39) ;  /* 0x000000b000017945 */ /* 0x000fe20003800000 */
[----:B------:R-:W-:Y:S02]  /*59c0*/  ISETP.LT.OR P3, PT, R34, 0x2, !P0 ;  /* 0x000000022200780c */ /* 0x000fe40004761670 */
[----:B------:R-:W-:-:S05]  /*59d0*/  F2FP.F16.E5M2.UNPACK_B R35, R35 ;  /* 0x00000023ff23723e */ /* 0x000fca00020004ff */
[----:B------:R-:W-:-:S05]  /*59e0*/  HADD2.F32 R35, -RZ, R35.H0_H0 ;  /* 0x20000023ff237230 */ /* 0x000fca0000004100 */
[----:B------:R-:W-:-:S04]  /*59f0*/  FMUL R35, R35, UR26 ;  /* 0x0000001a23237c20 */ /* 0x000fc80008400000 */
[----:B------:R-:W-:-:S05]  /*5a00*/  FFMA R35, R226, UR25, R35 ;  /* 0x00000019e2237c23 */ /* 0x000fca0008000023 */
[----:B------:R-:W-:Y:S02]  /*5a10*/  F2FP.SATFINITE.E5M2.F32.PACK_AB_MERGE_C R37, RZ, R35, RZ ;  /* 0x00000023ff25723e */ /* 0x000fe400048060ff */
[----:B------:R-:W-:-:S03]  /*5a20*/  PRMT R35, RZ, 0x7610, R35 ;  /* 0x00007610ff237816 */ /* 0x000fc60000000023 */
[----:B------:R2:W-:Y:S01]  /*5a30*/  @!P4 STG.E.U8 desc[UR22][R24.64], R37 ;  /* 0x000000251800c986 */ /* 0x0005e2000c101116 */
[----:B------:R-:W-:Y:S05]  /*5a40*/  @P3 BRA `(.L_x_40) ;  /* 0x0000000000043947 */ /* 0x000fea0003800000 */
[----:B------:R3:W5:Y:S02]  /*5a50*/  LDG.E.U8 R35, desc[UR22][R28.64+0x1] ;  /* 0x000001161c237981 */ /* 0x000764000c1e1100 */
.L_x_40:
[----:B------:R-:W-:Y:S05]  /*5a60*/  BSYNC B1 ;  /* 0x0000000000017941 */ /* 0x000fea0003800000 */
.L_x_39:
[----:B-----5:R-:W-:Y:S01]  /*5a70*/  LOP3.LUT R35, R35, 0xff, RZ, 0xc0, !PT ;  /* 0x000000ff23237812 */ /* 0x020fe200078ec0ff */
[----:B------:R-:W-:Y:S01]  /*5a80*/  BSSY B1, `(.L_x_41) ;  /* 0x0000013000017945 */ /* 0x000fe20003800000 */
[----:B--2---:R-:W-:Y:S02]  /*5a90*/  IADD3 R37, P1, R30, 0x8, RZ ;  /* 0x000000081e257810 */ /* 0x004fe40007f3e0ff */
[----:B------:R-:W-:-:S03]  /*5aa0*/  F2FP.F16.E5M2.UNPACK_B R35, R35 ;  /* 0x00000023ff23723e */ /* 0x000fc600020004ff */
[----:B------:R-:W-:Y:S01]  /*5ab0*/  IMAD.X R31, RZ, RZ, R31, P1 ;  /* 0x000000ffff1f7224 */ /* 0x000fe200008e061f */
[----:B------:R-:W-:Y:S01]  /*5ac0*/  ISETP.GE.AND P1, PT, R39, 0x9, PT ;  /* 0x000000092700780c */ /* 0x000fe20003f26270 */
[----:B------:R-:W-:Y:S02]  /*5ad0*/  HADD2.F32 R35, -RZ, R35.H0_H0 ;  /* 0x20000023ff237230 */ /* 0x000fe40000004100 */
[----:B------:R-:W-:Y:S01]  /*5ae0*/  IMAD R36, R31, UR6, RZ ;  /* 0x000000061f247c24 */ /* 0x000fe2000f8e02ff */
[----:B------:R-:W-:Y:S01]  /*5af0*/  ISETP.LT.OR P5, PT, R34, 0x1, !P1 ;  /* 0x000000012200780c */ /* 0x000fe20004fa1670 */
[----:B------:R-:W-:-:S04]  /*5b00*/  IMAD.WIDE.U32 R32, R37, UR6, R32 ;  /* 0x0000000625207c25 */ /* 0x000fc8000f8e0020 */
[----:B------:R-:W-:Y:S01]  /*5b10*/  FMUL R30, R35, UR26 ;  /* 0x0000001a231e7c20 */ /* 0x000fe20008400000 */
[----:B------:R-:W-:-:S03]  /*5b20*/  IMAD R37, R37, UR7, R36 ;  /* 0x0000000725257c24 */ /* 0x000fc6000f8e0224 */
[----:B------:R-:W-:Y:S01]  /*5b30*/  FFMA R225, R225, UR25, R30 ;  /* 0x00000019e1e17c23 */ /* 0x000fe2000800001e */
[----:B------:R-:W-:Y:S02]  /*5b40*/  IADD3 R30, P4, R32, UR8, RZ ;  /* 0x00000008201e7c10 */ /* 0x000fe4000ff9e0ff */
[----:B------:R-:W-:Y:S02]  /*5b50*/  PRMT R32, RZ, 0x7610, R32 ;  /* 0x00007610ff207816 */ /* 0x000fe40000000020 */
[----:B------:R-:W-:Y:S02]  /*5b60*/  F2FP.SATFINITE.E5M2.F32.PACK_AB_MERGE_C R225, RZ, R225, RZ ;  /* 0x000000e1ffe1723e */ /* 0x000fe400048060ff */
[----:B------:R-:W-:-:S03]  /*5b70*/  IADD3.X R31, R33, UR9, R37, P4, !PT ;  /* 0x00000009211f7c10 */ /* 0x000fc6000a7fe425 */
[----:B------:R2:W-:Y:S01]  /*5b80*/  @!P3 STG.E.U8 desc[UR22][R24.64+0x1], R225 ;  /* 0x000001e11800b986 */ /* 0x0005e2000c101116 */
[----:B------:R-:W-:Y:S05]  /*5b90*/  @P5 BRA `(.L_x_42) ;  /* 0x0000000000045947 */ /* 0x000fea0003800000 */
[----:B------:R4:W5:Y:S02]  /*5ba0*/  LDG.E.U8 R32, desc[UR22][R30.64] ;  /* 0x000000161e207981 */ /* 0x000964000c1e1100 */
.L_x_42:
[----:B------:R-:W-:Y:S05]  /*5bb0*/  BSYNC B1 ;  /* 0x0000000000017941 */ /* 0x000fea0003800000 */
.L_x_41:
[----:B-----5:R-:W-:Y:S01]  /*5bc0*/  LOP3.LUT R32, R32, 0xff, RZ, 0xc0, !PT ;  /* 0x000000ff20207812 */ /* 0x020fe200078ec0ff */
[----:B------:R-:W-:Y:S01]  /*5bd0*/  BSSY B1, `(.L_x_43) ;  /* 0x000000b000017945 */ /* 0x000fe20003800000 */
[----:B------:R-:W-:Y:S02]  /*5be0*/  ISETP.LT.OR P3, PT, R34, 0x2, !P1 ;  /* 0x000000022200780c */ /* 0x000fe40004f61670 */
[----:B------:R-:W-:-:S05]  /*5bf0*/  F2FP.F16.E5M2.UNPACK_B R32, R32 ;  /* 0x00000020ff20723e */ /* 0x000fca00020004ff */
[----:B------:R-:W-:-:S05]  /*5c00*/  HADD2.F32 R32, -RZ, R32.H0_H0 ;  /* 0x20000020ff207230 */ /* 0x000fca0000004100 */
[----:B------:R-:W-:Y:S01]  /*5c10*/  FMUL R33, R32, UR26 ;  /* 0x0000001a20217c20 */ /* 0x000fe20008400000 */
[----:B------:R-:W-:-:S03]  /*5c20*/  PRMT R32, RZ, 0x7610, R32 ;  /* 0x00007610ff207816 */ /* 0x000fc60000000020 */
[----:B------:R-:W-:-:S05]  /*5c30*/  FFMA R33, R224, UR25, R33 ;  /* 0x00000019e0217c23 */ /* 0x000fca0008000021 */
[----:B------:R-:W-:-:S05]  /*5c40*/  F2FP.SATFINITE.E5M2.F32.PACK_AB_MERGE_C R33, RZ, R33, RZ ;  /* 0x00000021ff21723e */ /* 0x000fca00048060ff */
[----:B------:R0:W-:Y:S01]  /*5c50*/  @!P5 STG.E.U8 desc[UR22][R26.64], R33 ;  /* 0x000000211a00d986 */ /* 0x0001e2000c101116 */
[----:B------:R-:W-:Y:S05]  /*5c60*/  @P3 BRA `(.L_x_44) ;  /* 0x0000000000043947 */ /* 0x000fea0003800000 */
[----:B------:R0:W5:Y:S02]  /*5c70*/  LDG.E.U8 R32, desc[UR22][R30.64+0x1] ;  /* 0x000001161e207981 */ /* 0x000164000c1e1100 */
.L_x_44:
[----:B------:R-:W-:Y:S05]  /*5c80*/  BSYNC B1 ;  /* 0x0000000000017941 */ /* 0x000fea0003800000 */
.L_x_43:
[----:B-----5:R-:W-:Y:S01]  /*5c90*/  LOP3.LUT R32, R32, 0xff, RZ, 0xc0, !PT ;  /* 0x000000ff20207812 */ /* 0x020fe200078ec0ff */
[----:B------:R-:W-:Y:S01]  /*5ca0*/  BSSY B1, `(.L_x_45) ;  /* 0x000000b000017945 */ /* 0x000fe20003800000 */
[----:B------:R-:W-:Y:S02]  /*5cb0*/  ISETP.LT.OR P4, PT, R34, 0x9, !P0 ;  /* 0x000000092200780c */ /* 0x000fe40004781670 */
[----:B------:R-:W-:-:S05]  /*5cc0*/  F2FP.F16.E5M2.UNPACK_B R32, R32 ;  /* 0x00000020ff20723e */ /* 0x000fca00020004ff */
[----:B------:R-:W-:-:S05]  /*5cd0*/  HADD2.F32 R32, -RZ, R32.H0_H0 ;  /* 0x20000020ff207230 */ /* 0x000fca0000004100 */
[----:B------:R-:W-:-:S04]  /*5ce0*/  FMUL R32, R32, UR26 ;  /* 0x0000001a20207c20 */ /* 0x000fc80008400000 */
[----:B------:R-:W-:-:S05]  /*5cf0*/  FFMA R32, R223, UR25, R32 ;  /* 0x00000019df207c23 */ /* 0x000fca0008000020 */
[----:B0-----:R-:W-:Y:S02]  /*5d00*/  F2FP.SATFINITE.E5M2.F32.PACK_AB_MERGE_C R33, RZ, R32, RZ ;  /* 0x00000020ff21723e */ /* 0x001fe400048060ff */
[----:B------:R-:W-:-:S03]  /*5d10*/  PRMT R32, RZ, 0x7610, R32 ;  /* 0x00007610ff207816 */ /* 0x000fc60000000020 */
[----:B------:R0:W-:Y:S01]  /*5d20*/  @!P3 STG.E.U8 desc[UR22][R26.64+0x1], R33 ;  /* 0x000001211a00b986 */ /* 0x0001e2000c101116 */
[----:B------:R-:W-:Y:S05]  /*5d30*/  @P4 BRA `(.L_x_46) ;  /* 0x0000000000044947 */ /* 0x000fea0003800000 */
[----:B------:R0:W5:Y:S02]  /*5d40*/  LDG.E.U8 R32, desc[UR22][R28.64+0x8] ;  /* 0x000008161c207981 */ /* 0x000164000c1e1100 */
.L_x_46:
[----:B------:R-:W-:Y:S05]  /*5d50*/  BSYNC B1 ;  /* 0x0000000000017941 */ /* 0x000fea0003800000 */
.L_x_45:
[----:B-----5:R-:W-:Y:S01]  /*5d60*/  LOP3.LUT R32, R32, 0xff, RZ, 0xc0, !PT ;  /* 0x000000ff20207812 */ /* 0x020fe200078ec0ff */
[----:B------:R-:W-:Y:S01]  /*5d70*/  BSSY B1, `(.L_x_47) ;  /* 0x000000b000017945 */ /* 0x000fe20003800000 */
[----:B------:R-:W-:Y:S02]  /*5d80*/  ISETP.LT.OR P3, PT, R34, 0xa, !P0 ;  /* 0x0000000a2200780c */ /* 0x000fe40004761670 */
[----:B------:R-:W-:-:S05]  /*5d90*/  F2FP.F16.E5M2.UNPACK_B R32, R32 ;  /* 0x00000020ff20723e */ /* 0x000fca00020004ff */
[----:B------:R-:W-:-:S05]  /*5da0*/  HADD2.F32 R32, -RZ, R32.H0_H0 ;  /* 0x20000020ff207230 */ /* 0x000fca0000004100 */
[----:B0-----:R-:W-:Y:S01]  /*5db0*/  FMUL R33, R32, UR26 ;  /* 0x0000001a20217c20 */ /* 0x001fe20008400000 */
[----:B------:R-:W-:-:S03]  /*5dc0*/  PRMT R32, RZ, 0x7610, R32 ;  /* 0x00007610ff207816 */ /* 0x000fc60000000020 */
[----:B------:R-:W-:-:S05]  /*5dd0*/  FFMA R33, R222, UR25, R33 ;  /* 0x00000019de217c23 */ /* 0x000fca0008000021 */
[----:B------:R-:W-:-:S05]  /*5de0*/  F2FP.SATFINITE.E5M2.F32.PACK_AB_MERGE_C R33, RZ, R33, RZ ;  /* 0x00000021ff21723e */ /* 0x000fca00048060ff */
[----:B------:R0:W-:Y:S01]  /*5df0*/  @!P4 STG.E.U8 desc[UR22][R24.64+0x8], R33 ;  /* 0x000008211800c986 */ /* 0x0001e2000c101116 */
[----:B------:R-:W-:Y:S05]  /*5e00*/  @P3 BRA `(.L_x_48) ;  /* 0x0000000000043947 */ /* 0x000fea0003800000 */
[----:B------:R0:W5:Y:S02]  /*5e10*/  LDG.E.U8 R32, desc[UR22][R28.64+0x9] ;  /* 0x000009161c207981 */ /* 0x000164000c1e1100 */
.L_x_48:
[----:B------:R-:W-:Y:S05]  /*5e20*/  BSYNC B1 ;  /* 0x0000000000017941 */ /* 0x000fea0003800000 */
.L_x_47:
        /* <DEDUP_REMOVED lines=12> */
.L_x_50:
[----:B------:R-:W-:Y:S05]  /*5ef0*/  BSYNC B1 ;  /* 0x0000000000017941 */ /* 0x000fea0003800000 */
.L_x_49:
        /* <DEDUP_REMOVED lines=12> */
.L_x_52:
[----:B------:R-:W-:Y:S05]  /*5fc0*/  BSYNC B1 ;  /* 0x0000000000017941 */ /* 0x000fea0003800000 */
.L_x_51:
        /* <DEDUP_REMOVED lines=12> */
.L_x_54:
[----:B------:R-:W-:Y:S05]  /*6090*/  BSYNC B1 ;  /* 0x0000000000017941 */ /* 0x000fea0003800000 */
.L_x_53:
        /* <DEDUP_REMOVED lines=12> */
.L_x_56:
[----:B------:R-:W-:Y:S05]  /*6160*/  BSYNC B1 ;  /* 0x0000000000017941 */ /* 0x000fea0003800000 */
.L_x_55:
        /* <DEDUP_REMOVED lines=12> */
.L_x_58:
[----:B------:R-:W-:Y:S05]  /*6230*/  BSYNC B1 ;  /* 0x0000000000017941 */ /* 0x000fea0003800000 */
.L_x_57:
        /* <DEDUP_REMOVED lines=12> */
.L_x_60:
[----:B------:R-:W-:Y:S05]  /*6300*/  BSYNC B1 ;  /* 0x0000000000017941 */ /* 0x000fea0003800000 */
.L_x_59:
        /* <DEDUP_REMOVED lines=12> */
.L_x_62:
[----:B------:R-:W-:Y:S05]  /*63d0*/  BSYNC B1 ;  /* 0x0000000000017941 */ /* 0x000fea0003800000 */
.L_x_61:
        /* <DEDUP_REMOVED lines=12> */
.L_x_64:
[----:B------:R-:W-:Y:S05]  /*64a0*/  BSYNC B1 ;  /* 0x0000000000017941 */ /* 0x000fea0003800000 */
.L_x_63:
        /* <DEDUP_REMOVED lines=12> */
.L_x_66:
[----:B------:R-:W-:Y:S05]  /*6570*/  BSYNC B1 ;  /* 0x0000000000017941 */ /* 0x000fea0003800000 */
.L_x_65:
        /* <DEDUP_REMOVED lines=12> */
.L_x_68:
[----:B------:R-:W-:Y:S05]  /*6640*/  BSYNC B1 ;  /* 0x0000000000017941 */ /* 0x000fea0003800000 */
.L_x_67:
        /* <DEDUP_REMOVED lines=12> */
.L_x_70:
[----:B------:R-:W-:Y:S05]  /*6710*/  BSYNC B1 ;  /* 0x0000000000017941 */ /* 0x000fea0003800000 */
.L_x_69:
        /* <DEDUP_REMOVED lines=12> */
.L_x_72:
[----:B------:R-:W-:Y:S05]  /*67e0*/  BSYNC B1 ;  /* 0x0000000000017941 */ /* 0x000fea0003800000 */
.L_x_71:
        /* <DEDUP_REMOVED lines=12> */
.L_x_74:
[----:B------:R-:W-:Y:S05]  /*68b0*/  BSYNC B1 ;  /* 0x0000000000017941 */ /* 0x000fea0003800000 */
.L_x_73:
        /* <DEDUP_REMOVED lines=12> */
.L_x_76:
[----:B------:R-:W-:Y:S05]  /*6980*/  BSYNC B1 ;  /* 0x0000000000017941 */ /* 0x000fea0003800000 */
.L_x_75:
        /* <DEDUP_REMOVED lines=12> */
.L_x_78:
[----:B------:R-:W-:Y:S05]  /*6a50*/  BSYNC B1 ;  /* 0x0000000000017941 */ /* 0x000fea0003800000 */
.L_x_77:
        /* <DEDUP_REMOVED lines=12> */
.L_x_80:
[----:B------:R-:W-:Y:S05]  /*6b20*/  BSYNC B1 ;  /* 0x0000000000017941 */ /* 0x000fea0003800000 */
.L_x_79:
        /* <DEDUP_REMOVED lines=12> */
.L_x_82:
[----:B------:R-:W-:Y:S05]  /*6bf0*/  BSYNC B1 ;  /* 0x0000000000017941 */ /* 0x000fea0003800000 */
.L_x_81:
        /* <DEDUP_REMOVED lines=12> */
.L_x_84:
[----:B------:R-:W-:Y:S05]  /*6cc0*/  BSYNC B1 ;  /* 0x0000000000017941 */ /* 0x000fea0003800000 */
.L_x_83:
        /* <DEDUP_REMOVED lines=12> */
.L_x_86:
[----:B------:R-:W-:Y:S05]  /*6d90*/  BSYNC B1 ;  /* 0x0000000000017941 */ /* 0x000fea0003800000 */
.L_x_85:
        /* <DEDUP_REMOVED lines=12> */
.L_x_88:
[----:B------:R-:W-:Y:S05]  /*6e60*/  BSYNC B1 ;  /* 0x0000000000017941 */ /* 0x000fea0003800000 */
.L_x_87:
        /* <DEDUP_REMOVED lines=12> */
.L_x_90:
[----:B------:R-:W-:Y:S05]  /*6f30*/  BSYNC B1 ;  /* 0x0000000000017941 */ /* 0x000fea0003800000 */
.L_x_89:
        /* <DEDUP_REMOVED lines=12> */
.L_x_92:
[----:B------:R-:W-:Y:S05]  /*7000*/  BSYNC B1 ;  /* 0x0000000000017941 */ /* 0x000fea0003800000 */
.L_x_91:
        /* <DEDUP_REMOVED lines=12> */
.L_x_94:
[----:B------:R-:W-:Y:S05]  /*70d0*/  BSYNC B1 ;  /* 0x0000000000017941 */ /* 0x000fea0003800000 */
.L_x_93:
        /* <DEDUP_REMOVED lines=12> */
.L_x_96:
[----:B------:R-:W-:Y:S05]  /*71a0*/  BSYNC B1 ;  /* 0x0000000000017941 */ /* 0x000fea0003800000 */
.L_x_95:
        /* <DEDUP_REMOVED lines=12> */
.L_x_98:
[----:B------:R-:W-:Y:S05]  /*7270*/  BSYNC B1 ;  /* 0x0000000000017941 */ /* 0x000fea0003800000 */
.L_x_97:
        /* <DEDUP_REMOVED lines=12> */
.L_x_100:
[----:B------:R-:W-:Y:S05]  /*7340*/  BSYNC B1 ;  /* 0x0000000000017941 */ /* 0x000fea0003800000 */
.L_x_99:
        /* <DEDUP_REMOVED lines=12> */
.L_x_102:
[----:B------:R-:W-:Y:S05]  /*7410*/  BSYNC B1 ;  /* 0x0000000000017941 */ /* 0x000fea0003800000 */
.L_x_101:
        /* <DEDUP_REMOVED lines=12> */
.L_x_104:
[----:B------:R-:W-:Y:S05]  /*74e0*/  BSYNC B1 ;  /* 0x0000000000017941 */ /* 0x000fea0003800000 */
.L_x_103:
        /* <DEDUP_REMOVED lines=12> */
.L_x_106:
[----:B------:R-:W-:Y:S05]  /*75b0*/  BSYNC B1 ;  /* 0x0000000000017941 */ /* 0x000fea0003800000 */
.L_x_105:
        /* <DEDUP_REMOVED lines=12> */
.L_x_108:
[----:B------:R-:W-:Y:S05]  /*7680*/  BSYNC B1 ;  /* 0x0000000000017941 */ /* 0x000fea0003800000 */
.L_x_107:
        /* <DEDUP_REMOVED lines=12> */
.L_x_110:
[----:B------:R-:W-:Y:S05]  /*7750*/  BSYNC B1 ;  /* 0x0000000000017941 */ /* 0x000fea0003800000 */
.L_x_109:
        /* <DEDUP_REMOVED lines=12> */
.L_x_112:
[----:B------:R-:W-:Y:S05]  /*7820*/  BSYNC B1 ;  /* 0x0000000000017941 */ /* 0x000fea0003800000 */
.L_x_111:
        /* <DEDUP_REMOVED lines=12> */
.L_x_114:
[----:B------:R-:W-:Y:S05]  /*78f0*/  BSYNC B1 ;  /* 0x0000000000017941 */ /* 0x000fea0003800000 */
.L_x_113:
        /* <DEDUP_REMOVED lines=12> */
.L_x_116:
[----:B------:R-:W-:Y:S05]  /*79c0*/  BSYNC B1 ;  /* 0x0000000000017941 */ /* 0x000fea0003800000 */
.L_x_115:
        /* <DEDUP_REMOVED lines=12> */
.L_x_118:
[----:B------:R-:W-:Y:S05]  /*7a90*/  BSYNC B1 ;  /* 0x0000000000017941 */ /* 0x000fea0003800000 */
.L_x_117:
        /* <DEDUP_REMOVED lines=12> */
.L_x_120:
[----:B------:R-:W-:Y:S05]  /*7b60*/  BSYNC B1 ;  /* 0x0000000000017941 */ /* 0x000fea0003800000 */
.L_x_119:
        /* <DEDUP_REMOVED lines=12> */
.L_x_122:
[----:B------:R-:W-:Y:S05]  /*7c30*/  BSYNC B1 ;  /* 0x0000000000017941 */ /* 0x000fea0003800000 */
.L_x_121:
        /* <DEDUP_REMOVED lines=12> */
.L_x_124:
[----:B------:R-:W-:Y:S05]  /*7d00*/  BSYNC B1 ;  /* 0x0000000000017941 */ /* 0x000fea0003800000 */
.L_x_123:
        /* <DEDUP_REMOVED lines=12> */
.L_x_126:
[----:B------:R-:W-:Y:S05]  /*7dd0*/  BSYNC B1 ;  /* 0x0000000000017941 */ /* 0x000fea0003800000 */
.L_x_125:
        /* <DEDUP_REMOVED lines=12> */
.L_x_128:
[----:B------:R-:W-:Y:S05]  /*7ea0*/  BSYNC B1 ;  /* 0x0000000000017941 */ /* 0x000fea0003800000 */
.L_x_127:
        /* <DEDUP_REMOVED lines=12> */
.L_x_130:
[----:B------:R-:W-:Y:S05]  /*7f70*/  BSYNC B1 ;  /* 0x0000000000017941 */ /* 0x000fea0003800000 */
.L_x_129:
        /* <DEDUP_REMOVED lines=12> */
.L_x_132:
[----:B------:R-:W-:Y:S05]  /*8040*/  BSYNC B1 ;  /* 0x0000000000017941 */ /* 0x000fea0003800000 */
.L_x_131:
        /* <DEDUP_REMOVED lines=12> */
.L_x_134:
[----:B------:R-:W-:Y:S05]  /*8110*/  BSYNC B1 ;  /* 0x0000000000017941 */ /* 0x000fea0003800000 */
.L_x_133:
        /* <DEDUP_REMOVED lines=12> */
.L_x_136:
[----:B------:R-:W-:Y:S05]  /*81e0*/  BSYNC B1 ;  /* 0x0000000000017941 */ /* 0x000fea0003800000 */
.L_x_135:
        /* <DEDUP_REMOVED lines=12> */
.L_x_138:
[----:B------:R-:W-:Y:S05]  /*82b0*/  BSYNC B1 ;  /* 0x0000000000017941 */ /* 0x000fea0003800000 */
.L_x_137:
        /* <DEDUP_REMOVED lines=12> */
.L_x_140:
[----:B------:R-:W-:Y:S05]  /*8380*/  BSYNC B1 ;  /* 0x0000000000017941 */ /* 0x000fea0003800000 */
.L_x_139:
        /* <DEDUP_REMOVED lines=12> */
.L_x_142:
[----:B------:R-:W-:Y:S05]  /*8450*/  BSYNC B1 ;  /* 0x0000000000017941 */ /* 0x000fea0003800000 */
.L_x_141:
        /* <DEDUP_REMOVED lines=12> */
.L_x_144:
[----:B------:R-:W-:Y:S05]  /*8520*/  BSYNC B1 ;  /* 0x0000000000017941 */ /* 0x000fea0003800000 */
.L_x_143:
        /* <DEDUP_REMOVED lines=12> */
.L_x_146:
[----:B------:R-:W-:Y:S05]  /*85f0*/  BSYNC B1 ;  /* 0x0000000000017941 */ /* 0x000fea0003800000 */
.L_x_145:
        /* <DEDUP_REMOVED lines=12> */
.L_x_148:
[----:B------:R-:W-:Y:S05]  /*86c0*/  BSYNC B1 ;  /* 0x0000000000017941 */ /* 0x000fea0003800000 */
.L_x_147:
        /* <DEDUP_REMOVED lines=12> */
.L_x_150:
[----:B------:R-:W-:Y:S05]  /*8790*/  BSYNC B1 ;  /* 0x0000000000017941 */ /* 0x000fea0003800000 */
.L_x_149:
        /* <DEDUP_REMOVED lines=12> */
.L_x_152:
[----:B------:R-:W-:Y:S05]  /*8860*/  BSYNC B1 ;  /* 0x0000000000017941 */ /* 0x000fea0003800000 */
.L_x_151:
        /* <DEDUP_REMOVED lines=12> */
.L_x_154:
[----:B------:R-:W-:Y:S05]  /*8930*/  BSYNC B1 ;  /* 0x0000000000017941 */ /* 0x000fea0003800000 */
.L_x_153:
        /* <DEDUP_REMOVED lines=12> */
.L_x_156:
[----:B------:R-:W-:Y:S05]  /*8a00*/  BSYNC B1 ;  /* 0x0000000000017941 */ /* 0x000fea0003800000 */
.L_x_155:
        /* <DEDUP_REMOVED lines=12> */
.L_x_158:
[----:B------:R-:W-:Y:S05]  /*8ad0*/  BSYNC B1 ;  /* 0x0000000000017941 */ /* 0x000fea0003800000 */
.L_x_157:
        /* <DEDUP_REMOVED lines=12> */
.L_x_160:
[----:B------:R-:W-:Y:S05]  /*8ba0*/  BSYNC B1 ;  /* 0x0000000000017941 */ /* 0x000fea0003800000 */
.L_x_159:
        /* <DEDUP_REMOVED lines=12> */
.L_x_162:
[----:B------:R-:W-:Y:S05]  /*8c70*/  BSYNC B1 ;  /* 0x0000000000017941 */ /* 0x000fea0003800000 */
.L_x_161:
        /* <DEDUP_REMOVED lines=12> */
.L_x_164:
[----:B------:R-:W-:Y:S05]  /*8d40*/  BSYNC B1 ;  /* 0x0000000000017941 */ /* 0x000fea0003800000 */
.L_x_163:
        /* <DEDUP_REMOVED lines=12> */
.L_x_166:
[----:B------:R-:W-:Y:S05]  /*8e10*/  BSYNC B1 ;  /* 0x0000000000017941 */ /* 0x000fea0003800000 */
.L_x_165:
        /* <DEDUP_REMOVED lines=12> */
.L_x_168:
[----:B------:R-:W-:Y:S05]  /*8ee0*/  BSYNC B1 ;  /* 0x0000000000017941 */ /* 0x000fea0003800000 */
.L_x_167:
        /* <DEDUP_REMOVED lines=12> */
.L_x_170:
[----:B------:R-:W-:Y:S05]  /*8fb0*/  BSYNC B1 ;  /* 0x0000000000017941 */ /* 0x000fea0003800000 */
.L_x_169:
        /* <DEDUP_REMOVED lines=12> */
.L_x_172:
[----:B------:R-:W-:Y:S05]  /*9080*/  BSYNC B1 ;  /* 0x0000000000017941 */ /* 0x000fea0003800000 */
.L_x_171:
        /* <DEDUP_REMOVED lines=12> */
.L_x_174:
[----:B------:R-:W-:Y:S05]  /*9150*/  BSYNC B1 ;  /* 0x0000000000017941 */ /* 0x000fea0003800000 */
.L_x_173:
        /* <DEDUP_REMOVED lines=12> */
.L_x_176:
[----:B------:R-:W-:Y:S05]  /*9220*/  BSYNC B1 ;  /* 0x0000000000017941 */ /* 0x000fea0003800000 */
.L_x_175:
        /* <DEDUP_REMOVED lines=12> */
.L_x_178:
[----:B------:R-:W-:Y:S05]  /*92f0*/  BSYNC B1 ;  /* 0x0000000000017941 */ /* 0x000fea0003800000 */
.L_x_177:
        /* <DEDUP_REMOVED lines=12> */
.L_x_180:
[----:B------:R-:W-:Y:S05]  /*93c0*/  BSYNC B1 ;  /* 0x0000000000017941 */ /* 0x000fea0003800000 */
.L_x_179:
        /* <DEDUP_REMOVED lines=12> */
.L_x_182:
[----:B------:R-:W-:Y:S05]  /*9490*/  BSYNC B1 ;  /* 0x0000000000017941 */ /* 0x000fea0003800000 */
.L_x_181:
        /* <DEDUP_REMOVED lines=12> */
.L_x_184:
[----:B------:R-:W-:Y:S05]  /*9560*/  BSYNC B1 ;  /* 0x0000000000017941 */ /* 0x000fea0003800000 */
.L_x_183:
        /* <DEDUP_REMOVED lines=12> */
.L_x_186:
[----:B------:R-:W-:Y:S05]  /*9630*/  BSYNC B1 ;  /* 0x0000000000017941 */ /* 0x000fea0003800000 */
.L_x_185:
        /* <DEDUP_REMOVED lines=12> */
.L_x_188:
[----:B------:R-:W-:Y:S05]  /*9700*/  BSYNC B1 ;  /* 0x0000000000017941 */ /* 0x000fea0003800000 */
.L_x_187:
[----:B-----5:R-:W-:Y:S01]  /*9710*/  LOP3.LUT R32, R32, 0xff, RZ, 0xc0, !PT ;  /* 0x000000ff20207812 */ /* 0x020fe200078ec0ff */
[----:B------:R-:W-:Y:S01]  /*9720*/  BSSY B1, `(.L_x_189) ;  /* 0x000000b000017945 */ /* 0x000fe20003800000 */
[----:B------:R-:W-:Y:S02]  /*9730*/  ISETP.LT.OR P4, PT, R34, 0x99, !P0 ;  /* 0x000000992200780c */ /* 0x000fe40004781670 */
[----:B------:R-:W-:-:S05]  /*9740*/  F2FP.F16.E5M2.UNPACK_B R32, R32 ;  /* 0x00000020ff20723e */ /* 0x000fca00020004ff */
[----:B------:R-:W-:-:S05]  /*9750*/  HADD2.F32 R32, -RZ, R32.H0_H0 ;  /* 0x20000020ff207230 */ /* 0x000fca0000004100 */
[----:B------:R-:W-:-:S04]  /*9760*/  FMUL R32, R32, UR26 ;  /* 0x0000001a20207c20 */ /* 0x000fc80008400000 */
[----:B------:R-:W-:Y:S01]  /*9770*/  FFMA R32, R23, UR25, R32 ;  /* 0x0000001917207c23 */ /* 0x000fe20008000020 */
[----:B------:R-:W-:-:S04]  /*9780*/  PRMT R23, RZ, 0x7610, R23 ;  /* 0x00007610ff177816 */ /* 0x000fc80000000017 */
[----:B0-----:R-:W-:-:S05]  /*9790*/  F2FP.SATFINITE.E5M2.F32.PACK_AB_MERGE_C R33, RZ, R32, RZ ;  /* 0x00000020ff21723e */ /* 0x001fca00048060ff */
[----:B------:R0:W-:Y:S01]  /*97a0*/  @!P3 STG.E.U8 desc[UR22][R26.64+0x91], R33 ;  /* 0x000091211a00b986 */ /* 0x0001e2000c101116 */
[----:B------:R-:W-:Y:S05]  /*97b0*/  @P4 BRA `(.L_x_190) ;  /* 0x0000000000044947 */ /* 0x000fea0003800000 */
[----:B------:R0:W5:Y:S02]  /*97c0*/  LDG.E.U8 R23, desc[UR22][R28.64+0x98] ;  /* 0x000098161c177981 */ /* 0x000164000c1e1100 */
.L_x_190:
[----:B------:R-:W-:Y:S05]  /*97d0*/  BSYNC B1 ;  /* 0x0000000000017941 */ /* 0x000fea0003800000 */
.L_x_189:
        /* <DEDUP_REMOVED lines=8> */
[----:B------:R-:W-:-:S05]  /*9860*/  F2FP.SATFINITE.E5M2.F32.PACK_AB_MERGE_C R23, RZ, R23, RZ ;  /* 0x00000017ff17723e */ /* 0x000fca00048060ff */
[----:B------:R0:W-:Y:S01]  /*9870*/  @!P4 STG.E.U8 desc[UR22][R24.64+0x98], R23 ;  /* 0x000098171800c986 */ /* 0x0001e2000c101116 */
[----:B------:R-:W-:Y:S05]  /*9880*/  @P3 BRA `(.L_x_192) ;  /* 0x0000000000043947 */ /* 0x000fea0003800000 */
[----:B------:R0:W5:Y:S02]  /*9890*/  LDG.E.U8 R22, desc[UR22][R28.64+0x99] ;  /* 0x000099161c167981 */ /* 0x000164000c1e1100 */
.L_x_192:
[----:B------:R-:W-:Y:S05]  /*98a0*/  BSYNC B1 ;  /* 0x0000000000017941 */ /* 0x000fea0003800000 */
.L_x_191:
        /* <DEDUP_REMOVED lines=12> */
.L_x_194:
[----:B------:R-:W-:Y:S05]  /*9970*/  BSYNC B1 ;  /* 0x0000000000017941 */ /* 0x000fea0003800000 */
.L_x_193:
        /* <DEDUP_REMOVED lines=12> */
.L_x_196:
[----:B------:R-:W-:Y:S05]  /*9a40*/  BSYNC B1 ;  /* 0x0000000000017941 */ /* 0x000fea0003800000 */
.L_x_195:
        /* <DEDUP_REMOVED lines=12> */
.L_x_198:
[----:B------:R-:W-:Y:S05]  /*9b10*/  BSYNC B1 ;  /* 0x0000000000017941 */ /* 0x000fea0003800000 */
.L_x_197:
        /* <DEDUP_REMOVED lines=12> */
.L_x_200:
[----:B------:R-:W-:Y:S05]  /*9be0*/  BSYNC B1 ;  /* 0x0000000000017941 */ /* 0x000fea0003800000 */
.L_x_199:
        /* <DEDUP_REMOVED lines=12> */
.L_x_202:
[----:B------:R-:W-:Y:S05]  /*9cb0*/  BSYNC B1 ;  /* 0x0000000000017941 */ /* 0x000fea0003800000 */
.L_x_201:
        /* <DEDUP_REMOVED lines=12> */
.L_x_204:
[----:B------:R-:W-:Y:S05]  /*9d80*/  BSYNC B1 ;  /* 0x0000000000017941 */ /* 0x000fea0003800000 */
.L_x_203:
        /* <DEDUP_REMOVED lines=12> */
.L_x_206:
[----:B------:R-:W-:Y:S05]  /*9e50*/  BSYNC B1 ;  /* 0x0000000000017941 */ /* 0x000fea0003800000 */
.L_x_205:
        /* <DEDUP_REMOVED lines=12> */
.L_x_208:
[----:B------:R-:W-:Y:S05]  /*9f20*/  BSYNC B1 ;  /* 0x0000000000017941 */ /* 0x000fea0003800000 */
.L_x_207:
        /* <DEDUP_REMOVED lines=12> */
.L_x_210:
[----:B------:R-:W-:Y:S05]  /*9ff0*/  BSYNC B1 ;  /* 0x0000000000017941 */ /* 0x000fea0003800000 */
.L_x_209:
        /* <DEDUP_REMOVED lines=12> */
.L_x_212:
[----:B------:R-:W-:Y:S05]  /*a0c0*/  BSYNC B1 ;  /* 0x0000000000017941 */ /* 0x000fea0003800000 */
.L_x_211:
        /* <DEDUP_REMOVED lines=12> */
.L_x_214:
[----:B------:R-:W-:Y:S05]  /*a190*/  BSYNC B1 ;  /* 0x0000000000017941 */ /* 0x000fea0003800000 */
.L_x_213:
        /* <DEDUP_REMOVED lines=12> */
.L_x_216:
[----:B------:R-:W-:Y:S05]  /*a260*/  BSYNC B1 ;  /* 0x0000000000017941 */ /* 0x000fea0003800000 */
.L_x_215:
        /* <DEDUP_REMOVED lines=12> */
.L_x_218:
[----:B------:R-:W-:Y:S05]  /*a330*/  BSYNC B1 ;  /* 0x0000000000017941 */ /* 0x000fea0003800000 */
.L_x_217:
        /* <DEDUP_REMOVED lines=12> */
.L_x_220:
[----:B------:R-:W-:Y:S05]  /*a400*/  BSYNC B1 ;  /* 0x0000000000017941 */ /* 0x000fea0003800000 */
.L_x_219:
        /* <DEDUP_REMOVED lines=12> */
.L_x_222:
[----:B------:R-:W-:Y:S05]  /*a4d0*/  BSYNC B1 ;  /* 0x0000000000017941 */ /* 0x000fea0003800000 */
.L_x_221:
        /* <DEDUP_REMOVED lines=12> */
.L_x_224:
[----:B------:R-:W-:Y:S05]  /*a5a0*/  BSYNC B1 ;  /* 0x0000000000017941 */ /* 0x000fea0003800000 */
.L_x_223:
        /* <DEDUP_REMOVED lines=12> */
.L_x_226:
[----:B------:R-:W-:Y:S05]  /*a670*/  BSYNC B1 ;  /* 0x0000000000017941 */ /* 0x000fea0003800000 */
.L_x_225:
        /* <DEDUP_REMOVED lines=12> */
.L_x_228:
[----:B------:R-:W-:Y:S05]  /*a740*/  BSYNC B1 ;  /* 0x0000000000017941 */ /* 0x000fea0003800000 */
.L_x_227:
        /* <DEDUP_REMOVED lines=12> */
.L_x_230:
[----:B------:R-:W-:Y:S05]  /*a810*/  BSYNC B1 ;  /* 0x0000000000017941 */ /* 0x000fea0003800000 */
.L_x_229:
        /* <DEDUP_REMOVED lines=12> */
.L_x_232:
[----:B------:R-:W-:Y:S05]  /*a8e0*/  BSYNC B1 ;  /* 0x0000000000017941 */ /* 0x000fea0003800000 */
.L_x_231:
[----:B-----5:R-:W-:Y:S01]  /*a8f0*/  LOP3.LUT R2, R2, 0xff, RZ, 0xc0, !PT ;  /* 0x000000ff02027812 */ /* 0x020fe200078ec0ff */
[----:B------:R-:W-:Y:S01]  /*a900*/  BSSY B1, `(.L_x_233) ;  /* 0x000000b000017945 */ /* 0x000fe20003800000 */
[----:B------:R-:W-:Y:S02]  /*a910*/  ISETP.LT.OR P4, PT, R34, 0xc1, !P1 ;  /* 0x000000c12200780c */ /* 0x000fe40004f81670 */
[----:B------:R-:W-:-:S05]  /*a920*/  F2FP.F16.E5M2.UNPACK_B R2, R2 ;  /* 0x00000002ff02723e */ /* 0x000fca00020004ff */
[----:B------:R-:W-:-:S05]  /*a930*/  HADD2.F32 R2, -RZ, R2.H0_H0 ;  /* 0x20000002ff027230 */ /* 0x000fca0000004100 */
[----:B0-----:R-:W-:-:S04]  /*a940*/  FMUL R3, R2, UR26 ;  /* 0x0000001a02037c20 */ /* 0x001fc80008400000 */
[----:B------:R-:W-:Y:S01]  /*a950*/  FFMA R3, R0, UR25, R3 ;  /* 0x0000001900037c23 */ /* 0x000fe20008000003 */
[----:B------:R-:W-:-:S04]  /*a960*/  PRMT R0, RZ, 0x7610, R0 ;  /* 0x00007610ff007816 */ /* 0x000fc80000000000 */
[----:B------:R-:W-:-:S05]  /*a970*/  F2FP.SATFINITE.E5M2.F32.PACK_AB_MERGE_C R3, RZ, R3, RZ ;  /* 0x00000003ff03723e */ /* 0x000fca00048060ff */
[----:B------:R0:W-:Y:S01]  /*a980*/  @!P3 STG.E.U8 desc[UR22][R24.64+0xc1], R3 ;  /* 0x0000c1031800b986 */ /* 0x0001e2000c101116 */
[----:B------:R-:W-:Y:S05]  /*a990*/  @P4 BRA `(.L_x_234) ;  /* 0x0000000000044947 */ /* 0x000fea0003800000 */
[----:B------:R0:W5:Y:S02]  /*a9a0*/  LDG.E.U8 R0, desc[UR22][R30.64+0xc0] ;  /* 0x0000c0161e007981 */ /* 0x000164000c1e1100 */
.L_x_234:
[----:B------:R-:W-:Y:S05]  /*a9b0*/  BSYNC B1 ;  /* 0x0000000000017941 */ /* 0x000fea0003800000 */
.L_x_233:
[----:B------:R-:W2:Y:S01]  /*a9c0*/  LDL.LU R2, [R1] ;  /* 0x0000000001027983 */ /* 0x000ea20000300800 */
[----:B-----5:R-:W-:Y:S01]  /*a9d0*/  LOP3.LUT R0, R0, 0xff, RZ, 0xc0, !PT ;  /* 0x000000ff00007812 */ /* 0x020fe200078ec0ff */
[----:B------:R-:W-:Y:S01]  /*a9e0*/  BSSY B1, `(.L_x_235) ;  /* 0x000000b000017945 */ /* 0x000fe20003800000 */
[----:B------:R-:W-:Y:S02]  /*a9f0*/  ISETP.LT.OR P3, PT, R34, 0xc2, !P1 ;  /* 0x000000c22200780c */ /* 0x000fe40004f61670 */
[----:B------:R-:W-:-:S05]  /*aa00*/  F2FP.F16.E5M2.UNPACK_B R0, R0 ;  /* 0x00000000ff00723e */ /* 0x000fca00020004ff */
[----:B------:R-:W-:-:S05]  /*aa10*/  HADD2.F32 R0, -RZ, R0.H0_H0 ;  /* 0x20000000ff007230 */ /* 0x000fca0000004100 */
[----:B------:R-:W-:-:S04]  /*aa20*/  FMUL R0, R0, UR26 ;  /* 0x0000001a00007c20 */ /* 0x000fc80008400000 */
[----:B--2---:R-:W-:-:S05]  /*aa30*/  FFMA R0, R2, UR25, R0 ;  /* 0x0000001902007c23 */ /* 0x004fca0008000000 */
[----:B0-----:R-:W-:Y:S02]  /*aa40*/  F2FP.SATFINITE.E5M2.F32.PACK_AB_MERGE_C R3, RZ, R0, RZ ;  /* 0x00000000ff03723e */ /* 0x001fe400048060ff */
[----:B------:R-:W-:-:S03]  /*aa50*/  PRMT R0, RZ, 0x7610, R0 ;  /* 0x00007610ff007816 */ /* 0x000fc60000000000 */
[----:B------:R0:W-:Y:S01]  /*aa60*/  @!P4 STG.E.U8 desc[UR22][R26.64+0xc0], R3 ;  /* 0x0000c0031a00c986 */ /* 0x0001e2000c101116 */
[----:B------:R-:W-:Y:S05]  /*aa70*/  @P3 BRA `(.L_x_236) ;  /* 0x0000000000043947 */ /* 0x000fea0003800000 */
[----:B------:R2:W5:Y:S02]  /*aa80*/  LDG.E.U8 R0, desc[UR22][R30.64+0xc1] ;  /* 0x0000c1161e007981 */ /* 0x000564000c1e1100 */
.L_x_236:
[----:B------:R-:W-:Y:S05]  /*aa90*/  BSYNC B1 ;  /* 0x0000000000017941 */ /* 0x000fea0003800000 */
.L_x_235:
[----:B------:R-:W3:Y:S01]  /*aaa0*/  LDL.LU R2, [R1+0x4] ;  /* 0x0000040001027983 */ /* 0x000ee20000300800 */
[----:B-----5:R-:W-:Y:S01]  /*aab0*/  LOP3.LUT R0, R0, 0xff, RZ, 0xc0, !PT ;  /* 0x000000ff00007812 */ /* 0x020fe200078ec0ff */
[----:B------:R-:W-:Y:S01]  /*aac0*/  BSSY B1, `(.L_x_237) ;  /* 0x000000b000017945 */ /* 0x000fe20003800000 */
[----:B------:R-:W-:Y:S02]  /*aad0*/  ISETP.LT.OR P4, PT, R34, 0xc9, !P0 ;  /* 0x000000c92200780c */ /* 0x000fe40004781670 */
[----:B------:R-:W-:-:S05]  /*aae0*/  F2FP.F16.E5M2.UNPACK_B R0, R0 ;  /* 0x00000000ff00723e */ /* 0x000fca00020004ff */
[----:B------:R-:W-:-:S05]  /*aaf0*/  HADD2.F32 R0, -RZ, R0.H0_H0 ;  /* 0x20000000ff007230 */ /* 0x000fca0000004100 */
[----:B------:R-:W-:-:S04]  /*ab00*/  FMUL R0, R0, UR26 ;  /* 0x0000001a00007c20 */ /* 0x000fc80008400000 */
[----:B---3--:R-:W-:-:S05]  /*ab10*/  FFMA R0, R2, UR25, R0 ;  /* 0x0000001902007c23 */ /* 0x008fca0008000000 */
[----:B0-----:R-:W-:Y:S02]  /*ab20*/  F2FP.SATFINITE.E5M2.F32.PACK_AB_MERGE_C R3, RZ, R0, RZ ;  /* 0x00000000ff03723e */ /* 0x001fe400048060ff */
[----:B------:R-:W-:-:S03]  /*ab30*/  PRMT R0, RZ, 0x7610, R0 ;  /* 0x00007610ff007816 */ /* 0x000fc60000000000 */
[----:B------:R0:W-:Y:S01]  /*ab40*/  @!P3 STG.E.U8 desc[UR22][R26.64+0xc1], R3 ;  /* 0x0000c1031a00b986 */ /* 0x0001e2000c101116 */
[----:B------:R-:W-:Y:S05]  /*ab50*/  @P4 BRA `(.L_x_238) ;  /* 0x0000000000044947 */ /* 0x000fea0003800000 */
[----:B------:R3:W5:Y:S02]  /*ab60*/  LDG.E.U8 R0, desc[UR22][R28.64+0xc8] ;  /* 0x0000c8161c007981 */ /* 0x000764000c1e1100 */
.L_x_238:
[----:B------:R-:W-:Y:S05]  /*ab70*/  BSYNC B1 ;  /* 0x0000000000017941 */ /* 0x000fea0003800000 */
.L_x_237:
[----:B------:R-:W2:Y:S01]  /*ab80*/  LDL.LU R2, [R1+0x8] ;  /* 0x0000080001027983 */ /* 0x000ea20000300800 */
        /* <DEDUP_REMOVED lines=12> */
.L_x_240:
[----:B------:R-:W-:Y:S05]  /*ac50*/  BSYNC B1 ;  /* 0x0000000000017941 */ /* 0x000fea0003800000 */
.L_x_239:
        /* <DEDUP_REMOVED lines=13> */
.L_x_242:
[----:B------:R-:W-:Y:S05]  /*ad30*/  BSYNC B1 ;  /* 0x0000000000017941 */ /* 0x000fea0003800000 */
.L_x_241:
        /* <DEDUP_REMOVED lines=13> */
.L_x_244:
[----:B------:R-:W-:Y:S05]  /*ae10*/  BSYNC B1 ;  /* 0x0000000000017941 */ /* 0x000fea0003800000 */
.L_x_243:
        /* <DEDUP_REMOVED lines=13> */
.L_x_246:
[----:B------:R-:W-:Y:S05]  /*aef0*/  BSYNC B1 ;  /* 0x0000000000017941 */ /* 0x000fea0003800000 */
.L_x_245:
        /* <DEDUP_REMOVED lines=13> */
.L_x_248:
[----:B------:R-:W-:Y:S05]  /*afd0*/  BSYNC B1 ;  /* 0x0000000000017941 */ /* 0x000fea0003800000 */
.L_x_247:
        /* <DEDUP_REMOVED lines=13> */
.L_x_250:
[----:B------:R-:W-:Y:S05]  /*b0b0*/  BSYNC B1 ;  /* 0x0000000000017941 */ /* 0x000fea0003800000 */
.L_x_249:
        /* <DEDUP_REMOVED lines=13> */
.L_x_252:
[----:B------:R-:W-:Y:S05]  /*b190*/  BSYNC B1 ;  /* 0x0000000000017941 */ /* 0x000fea0003800000 */
.L_x_251:
        /* <DEDUP_REMOVED lines=13> */
.L_x_254:
[----:B------:R-:W-:Y:S05]  /*b270*/  BSYNC B1 ;  /* 0x0000000000017941 */ /* 0x000fea0003800000 */
.L_x_253:
        /* <DEDUP_REMOVED lines=13> */
.L_x_256:
[----:B------:R-:W-:Y:S05]  /*b350*/  BSYNC B1 ;  /* 0x0000000000017941 */ /* 0x000fea0003800000 */
.L_x_255:
        /* <DEDUP_REMOVED lines=13> */
.L_x_258:
[----:B------:R-:W-:Y:S05]  /*b430*/  BSYNC B1 ;  /* 0x0000000000017941 */ /* 0x000fea0003800000 */
.L_x_257:
        /* <DEDUP_REMOVED lines=13> */
.L_x_260:
[----:B------:R-:W-:Y:S05]  /*b510*/  BSYNC B1 ;  /* 0x0000000000017941 */ /* 0x000fea0003800000 */
.L_x_259:
        /* <DEDUP_REMOVED lines=13> */
.L_x_262:
[----:B------:R-:W-:Y:S05]  /*b5f0*/  BSYNC B1 ;  /* 0x0000000000017941 */ /* 0x000fea0003800000 */
.L_x_261:
        /* <DEDUP_REMOVED lines=13> */
.L_x_264:
[----:B------:R-:W-:Y:S05]  /*b6d0*/  BSYNC B1 ;  /* 0x0000000000017941 */ /* 0x000fea0003800000 */
.L_x_263:
        /* <DEDUP_REMOVED lines=13> */
.L_x_266:
[----:B------:R-:W-:Y:S05]  /*b7b0*/  BSYNC B1 ;  /* 0x0000000000017941 */ /* 0x000fea0003800000 */
.L_x_265:
        /* <DEDUP_REMOVED lines=13> */
.L_x_268:
[----:B------:R-:W-:Y:S05]  /*b890*/  BSYNC B1 ;  /* 0x0000000000017941 */ /* 0x000fea0003800000 */
.L_x_267:
        /* <DEDUP_REMOVED lines=13> */
.L_x_270:
[----:B------:R-:W-:Y:S05]  /*b970*/  BSYNC B1 ;  /* 0x0000000000017941 */ /* 0x000fea0003800000 */
.L_x_269:
        /* <DEDUP_REMOVED lines=13> */
.L_x_272:
[----:B------:R-:W-:Y:S05]  /*ba50*/  BSYNC B1 ;  /* 0x0000000000017941 */ /* 0x000fea0003800000 */
.L_x_271:
        /* <DEDUP_REMOVED lines=13> */
.L_x_274:
[----:B------:R-:W-:Y:S05]  /*bb30*/  BSYNC B1 ;  /* 0x0000000000017941 */ /* 0x000fea0003800000 */
.L_x_273:
        /* <DEDUP_REMOVED lines=13> */
.L_x_276:
[----:B------:R-:W-:Y:S05]  /*bc10*/  BSYNC B1 ;  /* 0x0000000000017941 */ /* 0x000fea0003800000 */
.L_x_275:
        /* <DEDUP_REMOVED lines=13> */
.L_x_278:
[----:B------:R-:W-:Y:S05]  /*bcf0*/  BSYNC B1 ;  /* 0x0000000000017941 */ /* 0x000fea0003800000 */
.L_x_277:
        /* <DEDUP_REMOVED lines=13> */
.L_x_280:
[----:B------:R-:W-:Y:S05]  /*bdd0*/  BSYNC B1 ;  /* 0x0000000000017941 */ /* 0x000fea0003800000 */
.L_x_279:
        /* <DEDUP_REMOVED lines=13> */
.L_x_282:
[----:B------:R-:W-:Y:S05]  /*beb0*/  BSYNC B1 ;  /* 0x0000000000017941 */ /* 0x000fea0003800000 */
.L_x_281:
        /* <DEDUP_REMOVED lines=13> */
.L_x_284:
[----:B------:R-:W-:Y:S05]  /*bf90*/  BSYNC B1 ;  /* 0x0000000000017941 */ /* 0x000fea0003800000 */
.L_x_283:
        /* <DEDUP_REMOVED lines=13> */
.L_x_286:
[----:B------:R-:W-:Y:S05]  /*c070*/  BSYNC B1 ;  /* 0x0000000000017941 */ /* 0x000fea0003800000 */
.L_x_285:
        /* <DEDUP_REMOVED lines=13> */
.L_x_288:
[----:B------:R-:W-:Y:S05]  /*c150*/  BSYNC B1 ;  /* 0x0000000000017941 */ /* 0x000fea0003800000 */
.L_x_287:
        /* <DEDUP_REMOVED lines=13> */
.L_x_290:
[----:B------:R-:W-:Y:S05]  /*c230*/  BSYNC B1 ;  /* 0x0000000000017941 */ /* 0x000fea0003800000 */
.L_x_289:
        /* <DEDUP_REMOVED lines=13> */
.L_x_292:
[----:B------:R-:W-:Y:S05]  /*c310*/  BSYNC B1 ;  /* 0x0000000000017941 */ /* 0x000fea0003800000 */
.L_x_291:
[----:B------:R-:W-:Y:S05]  /*c320*/  @P1 BRA `(.L_x_293) ;  /* 0x0000002000a41947 */ /* 0x000fea0003800000 */
[----:B------:R-:W2:Y:S01]  /*c330*/  LDL.LU R2, [R1+0x74] ;  /* 0x0000740001027983 */ /* 0x000ea20000300800 */
[----:B-----5:R-:W-:-:S04]  /*c340*/  LOP3.LUT R0, R0, 0xff, RZ, 0xc0, !PT ;  /* 0x000000ff00007812 */ /* 0x020fc800078ec0ff */
[----:B------:R-:W-:-:S05]  /*c350*/  F2FP.F16.E5M2.UNPACK_B R0, R0 ;  /* 0x00000000ff00723e */ /* 0x000fca00020004ff */
[----:B------:R-:W-:-:S05]  /*c360*/  HADD2.F32 R0, -RZ, R0.H0_H0 ;  /* 0x20000000ff007230 */ /* 0x000fca0000004100 */
[----:B------:R-:W-:-:S04]  /*c370*/  FMUL R0, R0, UR26 ;  /* 0x0000001a00007c20 */ /* 0x000fc80008400000 */
[----:B--2---:R-:W-:-:S05]  /*c380*/  FFMA R0, R2, UR25, R0 ;  /* 0x0000001902007c23 */ /* 0x004fca0008000000 */
[----:B0-----:R-:W-:-:S05]  /*c390*/  F2FP.SATFINITE.E5M2.F32.PACK_AB_MERGE_C R3, RZ, R0, RZ ;  /* 0x00000000ff03723e */ /* 0x001fca00048060ff */
[----:B------:R0:W-:Y:S01]  /*c3a0*/  STG.E.U8 desc[UR22][R26.64+0xf9], R3 ;  /* 0x0000f9031a007986 */ /* 0x0001e2000c101116 */
[----:B------:R-:W-:Y:S05]  /*c3b0*/  BRA `(.L_x_293) ;  /* 0x0000002000807947 */ /* 0x000fea0003800000 */
.L_x_36:
[C---:B------:R-:W-:Y:S01]  /*c3c0*/  ISETP.GE.AND P1, PT, R39.reuse, 0x1, PT ;  /* 0x000000012700780c */ /* 0x040fe20003f26270 */
[----:B------:R-:W-:Y:S01]  /*c3d0*/  FMUL R226, R226, UR25 ;  /* 0x00000019e2e27c20 */ /* 0x000fe20008400000 */
[----:B------:R-:W2:Y:S01]  /*c3e0*/  LDL.LU R227, [R1+0x10] ;  /* 0x0000100001e37983 */ /* 0x000ea20000300800 */
[----:B------:R-:W-:Y:S01]  /*c3f0*/  ISETP.GE.AND P0, PT, R39, 0x9, PT ;  /* 0x000000092700780c */ /* 0x000fe20003f06270 */
[----:B------:R-:W-:Y:S01]  /*c400*/  FMUL R225, R225, UR25 ;  /* 0x00000019e1e17c20 */ /* 0x000fe20008400000 */
[C---:B------:R-:W-:Y:S02]  /*c410*/  ISETP.LT.OR P4, PT, R34.reuse, 0x1, !P1 ;  /* 0x000000012200780c */ /* 0x040fe40004f81670 */
[C---:B------:R-:W-:Y:S02]  /*c420*/  ISETP.LT.OR P5, PT, R34.reuse, 0x2, !P1 ;  /* 0x000000022200780c */ /* 0x040fe40004fa1670 */
[----:B------:R-:W-:Y:S02]  /*c430*/  F2FP.SATFINITE.E5M2.F32.PACK_AB_MERGE_C R29, RZ, R226, RZ ;  /* 0x000000e2ff1d723e */ /* 0x000fe400048060ff */
[----:B------:R-:W-:Y:S01]  /*c440*/  ISETP.LT.OR P3, PT, R34, 0x1, !P0 ;  /* 0x000000012200780c */ /* 0x000fe20004761670 */
[----:B------:R-:W-:Y:S01]  /*c450*/  FMUL R224, R224, UR25 ;  /* 0x00000019e0e07c20 */ /* 0x000fe20008400000 */
[----:B------:R-:W-:Y:S01]  /*c460*/  ISETP.LT.OR P6, PT, R34, 0xa, !P1 ;  /* 0x0000000a2200780c */ /* 0x000fe20004fc1670 */
[----:B------:R-:W-:Y:S01]  /*c470*/  FMUL R223, R223, UR25 ;  /* 0x00000019dfdf7c20 */ /* 0x000fe20008400000 */
[----:B------:R-:W-:Y:S01]  /*c480*/  F2FP.SATFINITE.E5M2.F32.PACK_AB_MERGE_C R225, RZ, R225, RZ ;  /* 0x000000e1ffe1723e */ /* 0x000fe200048060ff */
[----:B------:R-:W-:Y:S01]  /*c490*/  FMUL R221, R221, UR25 ;  /* 0x00000019dddd7c20 */ /* 0x000fe20008400000 */
[----:B------:R-:W-:Y:S01]  /*c4a0*/  FMUL R222, R222, UR25 ;  /* 0x00000019dede7c20 */ /* 0x000fe20008400000 */
[----:B------:R0:W-:Y:S01]  /*c4b0*/  @!P4 STG.E.U8 desc[UR22][R24.64], R29 ;  /* 0x0000001d1800c986 */ /* 0x0001e2000c101116 */
[----:B------:R-:W-:-:S02]  /*c4c0*/  ISETP.LT.OR P4, PT, R34, 0x2, !P0 ;  /* 0x000000022200780c */ /* 0x000fc40004781670 */
[----:B------:R-:W-:Y:S01]  /*c4d0*/  F2FP.SATFINITE.E5M2.F32.PACK_AB_MERGE_C R31, RZ, R224, RZ ;  /* 0x000000e0ff1f723e */ /* 0x000fe200048060ff */
[----:B------:R3:W-:Y:S01]  /*c4e0*/  @!P5 STG.E.U8 desc[UR22][R24.64+0x1], R225 ;  /* 0x000001e11800d986 */ /* 0x0007e2000c101116 */
[----:B------:R-:W-:Y:S02]  /*c4f0*/  ISETP.LT.OR P5, PT, R34, 0x9, !P1 ;  /* 0x000000092200780c */ /* 0x000fe40004fa1670 */
[----:B------:R-:W-:Y:S01]  /*c500*/  F2FP.SATFINITE.E5M2.F32.PACK_AB_MERGE_C R223, RZ, R223, RZ ;  /* 0x000000dfffdf723e */ /* 0x000fe200048060ff */
[----:B------:R-:W-:Y:S01]  /*c510*/  FMUL R220, R220, UR25 ;  /* 0x00000019dcdc7c20 */ /* 0x000fe20008400000 */
[----:B------:R-:W-:Y:S01]  /*c520*/  F2FP.SATFINITE.E5M2.F32.PACK_AB_MERGE_C R221, RZ, R221, RZ ;  /* 0x000000ddffdd723e */ /* 0x000fe200048060ff */
[----:B------:R-:W-:Y:S01]  /*c530*/  @!P3 STG.E.U8 desc[UR22][R26.64], R31 ;  /* 0x0000001f1a00b986 */ /* 0x000fe2000c101116 */
[----:B------:R-:W-:-:S03]  /*c540*/  ISETP.LT.OR P3, PT, R34, 0x9, !P0 ;  /* 0x000000092200780c */ /* 0x000fc60004761670 */
[----:B------:R-:W-:Y:S01]  /*c550*/  @!P4 STG.E.U8 desc[UR22][R26.64+0x1], R223 ;  /* 0x000001df1a00c986 */ /* 0x000fe2000c101116 */
[----:B------:R-:W-:-:S03]  /*c560*/  ISETP.LT.OR P4, PT, R34, 0xa, !P0 ;  /* 0x0000000a2200780c */ /* 0x000fc60004781670 */
[----:B------:R-:W-:Y:S01]  /*c570*/  @!P6 STG.E.U8 desc[UR22][R24.64+0x9], R221 ;  /* 0x000009dd1800e986 */ /* 0x000fe2000c101116 */
[C---:B------:R-:W-:Y:S01]  /*c580*/  ISETP.LT.OR P6, PT, R34.reuse, 0x12, !P1 ;  /* 0x000000122200780c */ /* 0x040fe20004fc1670 */
[----:B------:R-:W-:Y:S01]  /*c590*/  FMUL R219, R219, UR25 ;  /* 0x00000019dbdb7c20 */ /* 0x000fe20008400000 */
[----:B0-----:R-:W-:Y:S01]  /*c5a0*/  F2FP.SATFINITE.E5M2.F32.PACK_AB_MERGE_C R29, RZ, R222, RZ ;  /* 0x000000deff1d723e */ /* 0x001fe200048060ff */
[----:B------:R-:W-:Y:S01]  /*c5b0*/  FMUL R217, R217, UR25 ;  /* 0x00000019d9d97c20 */ /* 0x000fe20008400000 */
[----:B------:R-:W4:Y:S01]  /*c5c0*/  LDL.LU R226, [R1+0xc] ;  /* 0x00000c0001e27983 */ /* 0x000f220000300800 */
[----:B------:R-:W-:Y:S02]  /*c5d0*/  F2FP.SATFINITE.E5M2.F32.PACK_AB_MERGE_C R33, RZ, R220, RZ ;  /* 0x000000dcff21723e */ /* 0x000fe400048060ff */
[----:B------:R-:W-:Y:S01]  /*c5e0*/  F2FP.SATFINITE.E5M2.F32.PACK_AB_MERGE_C R219, RZ, R219, RZ ;  /* 0x000000dbffdb723e */ /* 0x000fe200048060ff */
[----:B------:R0:W-:Y:S01]  /*c5f0*/  @!P5 STG.E.U8 desc[UR22][R24.64+0x8], R29 ;  /* 0x0000081d1800d986 */ /* 0x0001e2000c101116 */
[----:B------:R-:W-:-:S02]  /*c600*/  ISETP.LT.OR P5, PT, R34, 0x11, !P1 ;  /* 0x000000112200780c */ /* 0x000fc40004fa1670 */
[----:B------:R-:W-:Y:S01]  /*c610*/  F2FP.SATFINITE.E5M2.F32.PACK_AB_MERGE_C R217, RZ, R217, RZ ;  /* 0x000000d9ffd9723e */ /* 0x000fe200048060ff */
[----:B---3--:R-:W3:Y:S01]  /*c620*/  LDL.LU R225, [R1+0x8] ;  /* 0x0000080001e17983 */ /* 0x008ee20000300800 */
[----:B------:R-:W-:-:S03]  /*c630*/  FMUL R218, R218, UR25 ;  /* 0x00000019dada7c20 */ /* 0x000fc60008400000 */
[----:B------:R-:W4:Y:S04]  /*c640*/  LDL.LU R224, [R1+0x4] ;  /* 0x0000040001e07983 */ /* 0x000f280000300800 */
[----:B------:R-:W3:Y:S01]  /*c650*/  LDL.LU R222, [R1] ;  /* 0x0000000001de7983 */ /* 0x000ee20000300800 */
[----:B0-----:R-:W-:Y:S01]  /*c660*/  F2FP.SATFINITE.E5M2.F32.PACK_AB_MERGE_C R29, RZ, R218, RZ ;  /* 0x000000daff1d723e */ /* 0x001fe200048060ff */
[----:B------:R-:W-:Y:S01]  /*c670*/  FMUL R216, R216, UR25 ;  /* 0x00000019d8d87c20 */ /* 0x000fe20008400000 */
[----:B------:R-:W-:Y:S01]  /*c680*/  FMUL R215, R215, UR25 ;  /* 0x00000019d7d77c20 */ /* 0x000fe20008400000 */
[----:B------:R0:W-:Y:S01]  /*c690*/  @!P3 STG.E.U8 desc[UR22][R26.64+0x8], R33 ;  /* 0x000008211a00b986 */ /* 0x0001e2000c101116 */
[C---:B------:R-:W-:Y:S01]  /*c6a0*/  ISETP.LT.OR P3, PT, R34.reuse, 0x11, !P0 ;  /* 0x000000112200780c */ /* 0x040fe20004761670 */
[----:B------:R-:W-:Y:S01]  /*c6b0*/  FMUL R213, R213, UR25 ;  /* 0x00000019d5d57c20 */ /* 0x000fe20008400000 */
[----:B------:R-:W-:Y:S01]  /*c6c0*/  F2FP.SATFINITE.E5M2.F32.PACK_AB_MERGE_C R31, RZ, R216, RZ ;  /* 0x000000d8ff1f723e */ /* 0x000fe200048060ff */
[----:B------:R-:W-:Y:S01]  /*c6d0*/  @!P4 STG.E.U8 desc[UR22][R26.64+0x9], R219 ;  /* 0x000009db1a00c986 */ /* 0x000fe2000c101116 */
[----:B------:R-:W-:Y:S01]  /*c6e0*/  ISETP.LT.OR P4, PT, R34, 0x12, !P0 ;  /* 0x000000122200780c */ /* 0x000fe20004781670 */
[----:B------:R-:W-:Y:S01]  /*c6f0*/  FMUL R214, R214, UR25 ;  /* 0x00000019d6d67c20 */ /* 0x000fe20008400000 */
[----:B------:R-:W-:Y:S01]  /*c700*/  F2FP.SATFINITE.E5M2.F32.PACK_AB_MERGE_C R215, RZ, R215, RZ ;  /* 0x000000d7ffd7723e */ /* 0x000fe200048060ff */
[----:B------:R-:W-:Y:S01]  /*c710*/  @!P6 STG.E.U8 desc[UR22][R24.64+0x11], R217 ;  /* 0x000011d91800e986 */ /* 0x000fe2000c101116 */
[----:B------:R-:W-:Y:S01]  /*c720*/  ISETP.LT.OR P6, PT, R34, 0x1a, !P1 ;  /* 0x0000001a2200780c */ /* 0x000fe20004fc1670 */
[----:B------:R-:W-:Y:S01]  /*c730*/  FMUL R212, R212, UR25 ;  /* 0x00000019d4d47c20 */ /* 0x000fe20008400000 */
[----:B------:R-:W-:Y:S01]  /*c740*/  F2FP.SATFINITE.E5M2.F32.PACK_AB_MERGE_C R213, RZ, R213, RZ ;  /* 0x000000d5ffd5723e */ /* 0x000fe200048060ff */
[----:B------:R1:W-:Y:S01]  /*c750*/  @!P5 STG.E.U8 desc[UR22][R24.64+0x10], R29 ;  /* 0x0000101d1800d986 */ /* 0x0003e2000c101116 */
[C---:B------:R-:W-:Y:S01]  /*c760*/  ISETP.LT.OR P5, PT, R34.reuse, 0x19, !P1 ;  /* 0x000000192200780c */ /* 0x040fe20004fa1670 */
[----:B------:R-:W-:Y:S01]  /*c770*/  FMUL R211, R211, UR25 ;  /* 0x00000019d3d37c20 */ /* 0x000fe20008400000 */
[----:B------:R-:W-:Y:S01]  /*c780*/  FMUL R209, R209, UR25 ;  /* 0x00000019d1d17c20 */ /* 0x000fe20008400000 */
[----:B------:R1:W-:Y:S01]  /*c790*/  @!P3 STG.E.U8 desc[UR22][R26.64+0x10], R31 ;  /* 0x0000101f1a00b986 */ /* 0x0003e2000c101116 */
[----:B------:R-:W-:Y:S01]  /*c7a0*/  ISETP.LT.OR P3, PT, R34, 0x19, !P0 ;  /* 0x000000192200780c */ /* 0x000fe20004761670 */
[----:B------:R-:W-:Y:S01]  /*c7b0*/  FMUL R210, R210, UR25 ;  /* 0x00000019d2d27c20 */ /* 0x000fe20008400000 */
[----:B0-----:R-:W-:Y:S01]  /*c7c0*/  F2FP.SATFINITE.E5M2.F32.PACK_AB_MERGE_C R33, RZ, R212, RZ ;  /* 0x000000d4ff21723e */ /* 0x001fe200048060ff */
[----:B------:R-:W-:Y:S01]  /*c7d0*/  @!P4 STG.E.U8 desc[UR22][R26.64+0x11], R215 ;  /* 0x000011d71a00c986 */ /* 0x000fe2000c101116 */
[----:B------:R-:W-:Y:S01]  /*c7e0*/  ISETP.LT.OR P4, PT, R34, 0x1a, !P0 ;  /* 0x0000001a2200780c */ /* 0x000fe20004781670 */
[----:B------:R-:W-:Y:S01]  /*c7f0*/  FMUL R208, R208, UR25 ;  /* 0x00000019d0d07c20 */ /* 0x000fe20008400000 */
[----:B------:R-:W-:Y:S01]  /*c800*/  F2FP.SATFINITE.E5M2.F32.PACK_AB_MERGE_C R211, RZ, R211, RZ ;  /* 0x000000d3ffd3723e */ /* 0x000fe200048060ff */
[----:B------:R-:W-:Y:S01]  /*c810*/  @!P6 STG.E.U8 desc[UR22][R24.64+0x19], R213 ;  /* 0x000019d51800e986 */ /* 0x000fe2000c101116 */
[----:B------:R-:W-:Y:S01]  /*c820*/  ISETP.LT.OR P6, PT, R34, 0x22, !P1 ;  /* 0x000000222200780c */ /* 0x000fe20004fc1670 */
[----:B------:R-:W-:Y:S01]  /*c830*/  FMUL R207, R207, UR25 ;  /* 0x00000019cfcf7c20 */ /* 0x000fe20008400000 */
[----:B-1----:R-:W-:Y:S01]  /*c840*/  F2FP.SATFINITE.E5M2.F32.PACK_AB_MERGE_C R29, RZ, R214, RZ ;  /* 0x000000d6ff1d723e */ /* 0x002fe200048060ff */
[----:B------:R-:W-:Y:S01]  /*c850*/  FMUL R205, R205, UR25 ;  /* 0x00000019cdcd7c20 */ /* 0x000fe20008400000 */
[----:B------:R-:W-:Y:S01]  /*c860*/  F2FP.SATFINITE.E5M2.F32.PACK_AB_MERGE_C R209, RZ, R209, RZ ;  /* 0x000000d1ffd1723e */ /* 0x000fe200048060ff */
[----:B------:R-:W-:Y:S01]  /*c870*/  FMUL R206, R206, UR25 ;  /* 0x00000019cece7c20 */ /* 0x000fe20008400000 */
[----:B------:R-:W-:Y:S01]  /*c880*/  F2FP.SATFINITE.E5M2.F32.PACK_AB_MERGE_C R31, RZ, R208, RZ ;  /* 0x000000d0ff1f723e */ /* 0x000fe200048060ff */
[----:B------:R0:W-:Y:S01]  /*c890*/  @!P5 STG.E.U8 desc[UR22][R24.64+0x18], R29 ;  /* 0x0000181d1800d986 */ /* 0x0001e2000c101116 */
[----:B------:R-:W-:Y:S01]  /*c8a0*/  ISETP.LT.OR P5, PT, R34, 0x21, !P1 ;  /* 0x000000212200780c */ /* 0x000fe20004fa1670 */
[----:B------:R-:W-:Y:S01]  /*c8b0*/  FMUL R204, R204, UR25 ;  /* 0x00000019cccc7c20 */ /* 0x000fe20008400000 */
[----:B------:R-:W-:Y:S01]  /*c8c0*/  F2FP.SATFINITE.E5M2.F32.PACK_AB_MERGE_C R207, RZ, R207, RZ ;  /* 0x000000cfffcf723e */ /* 0x000fe200048060ff */
[----:B------:R1:W-:Y:S01]  /*c8d0*/  @!P3 STG.E.U8 desc[UR22][R26.64+0x18], R33 ;  /* 0x000018211a00b986 */ /* 0x0003e2000c101116 */
[C---:B------:R-:W-:Y:S01]  /*c8e0*/  ISETP.LT.OR P3, PT, R34.reuse, 0x21, !P0 ;  /* 0x000000212200780c */ /* 0x040fe20004761670 */
[----:B------:R-:W-:Y:S01]  /*c8f0*/  FMUL R203, R203, UR25 ;  /* 0x00000019cbcb7c20 */ /* 0x000fe20008400000 */
[----:B------:R-:W-:Y:S01]  /*c900*/  F2FP.SATFINITE.E5M2.F32.PACK_AB_MERGE_C R205, RZ, R205, RZ ;  /* 0x000000cdffcd723e */ /* 0x000fe200048060ff */
[----:B------:R-:W-:Y:S01]  /*c910*/  @!P4 STG.E.U8 desc[UR22][R26.64+0x19], R211 ;  /* 0x000019d31a00c986 */ /* 0x000fe2000c101116 */
[C---:B------:R-:W-:Y:S01]  /*c920*/  ISETP.LT.OR P4, PT, R34.reuse, 0x22, !P0 ;  /* 0x000000222200780c */ /* 0x040fe20004781670 */
[----:B------:R-:W-:Y:S01]  /*c930*/  FMUL R201, R201, UR25 ;  /* 0x00000019c9c97c20 */ /* 0x000fe20008400000 */
[----:B------:R-:W-:Y:S01]  /*c940*/  F2FP.SATFINITE.E5M2.F32.PACK_AB_MERGE_C R203, RZ, R203, RZ ;  /* 0x000000cbffcb723e */ /* 0x000fe200048060ff */
[----:B------:R-:W-:Y:S01]  /*c950*/  @!P6 STG.E.U8 desc[UR22][R24.64+0x21], R209 ;  /* 0x000021d11800e986 */ /* 0x000fe2000c101116 */
[----:B------:R-:W-:Y:S01]  /*c960*/  ISETP.LT.OR P6, PT, R34, 0x2a, !P1 ;  /* 0x0000002a2200780c */ /* 0x000fe20004fc1670 */
[----:B------:R-:W-:Y:S01]  /*c970*/  FMUL R202, R202, UR25 ;  /* 0x00000019caca7c20 */ /* 0x000fe20008400000 */
[----:B0-----:R-:W-:Y:S01]  /*c980*/  F2FP.SATFINITE.E5M2.F32.PACK_AB_MERGE_C R29, RZ, R210, RZ ;  /* 0x000000d2ff1d723e */ /* 0x001fe200048060ff */
[----:B------:R-:W-:Y:S01]  /*c990*/  FMUL R200, R200, UR25 ;  /* 0x00000019c8c87c20 */ /* 0x000fe20008400000 */
[----:B-1----:R-:W-:Y:S01]  /*c9a0*/  F2FP.SATFINITE.E5M2.F32.PACK_AB_MERGE_C R33, RZ, R204, RZ ;  /* 0x000000ccff21723e */ /* 0x002fe200048060ff */
[----:B------:R-:W-:Y:S01]  /*c9b0*/  FMUL R199, R199, UR25 ;  /* 0x00000019c7c77c20 */ /* 0x000fe20008400000 */
[----:B------:R-:W-:Y:S01]  /*c9c0*/  F2FP.SATFINITE.E5M2.F32.PACK_AB_MERGE_C R201, RZ, R201, RZ ;  /* 0x000000c9ffc9723e */ /* 0x000fe200048060ff */
[----:B------:R0:W-:Y:S01]  /*c9d0*/  @!P5 STG.E.U8 desc[UR22][R24.64+0x20], R29 ;  /* 0x0000201d1800d986 */ /* 0x0001e2000c101116 */
[C---:B------:R-:W-:Y:S01]  /*c9e0*/  ISETP.LT.OR P5, PT, R34.reuse, 0x29, !P1 ;  /* 0x000000292200780c */ /* 0x040fe20004fa1670 */
[----:B------:R-:W-:Y:S01]  /*c9f0*/  FMUL R197, R197, UR25 ;  /* 0x00000019c5c57c20 */ /* 0x000fe20008400000 */
[----:B------:R-:W-:Y:S01]  /*ca00*/  F2FP.SATFINITE.E5M2.F32.PACK_AB_MERGE_C R199, RZ, R199, RZ ;  /* 0x000000c7ffc7723e */ /* 0x000fe200048060ff */
[----:B------:R1:W-:Y:S01]  /*ca10*/  @!P3 STG.E.U8 desc[UR22][R26.64+0x20], R31 ;  /* 0x0000201f1a00b986 */ /* 0x0003e2000c101116 */
[----:B------:R-:W-:Y:S01]  /*ca20*/  ISETP.LT.OR P3, PT, R34, 0x29, !P0 ;  /* 0x000000292200780c */ /* 0x000fe20004761670 */
[----:B------:R-:W-:Y:S01]  /*ca30*/  FMUL R198, R198, UR25 ;  /* 0x00000019c6c67c20 */ /* 0x000fe20008400000 */
[----:B------:R-:W-:Y:S01]  /*ca40*/  F2FP.SATFINITE.E5M2.F32.PACK_AB_MERGE_C R197, RZ, R197, RZ ;  /* 0x000000c5ffc5723e */ /* 0x000fe200048060ff */
[----:B------:R-:W-:Y:S01]  /*ca50*/  @!P4 STG.E.U8 desc[UR22][R26.64+0x21], R207 ;  /* 0x000021cf1a00c986 */ /* 0x000fe2000c101116 */
[----:B------:R-:W-:Y:S01]  /*ca60*/  ISETP.LT.OR P4, PT, R34, 0x2a, !P0 ;  /* 0x0000002a2200780c */ /* 0x000fe20004781670 */
[----:B------:R-:W-:Y:S01]  /*ca70*/  FMUL R196, R196, UR25 ;  /* 0x00000019c4c47c20 */ /* 0x000fe20008400000 */
[----:B------:R-:W-:Y:S01]  /*ca80*/  FMUL R195, R195, UR25 ;  /* 0x00000019c3c37c20 */ /* 0x000fe20008400000 */
        /* <DEDUP_REMOVED lines=27> */
[----:B------:R-:W-:Y:S01]  /*cc40*/  FMUL R186, R186, UR25 ;  /* 0x00000019baba7c20 */ /* 0x000fe20008400000 */
        /* <DEDUP_REMOVED lines=154> */
[----:B-----5:R-:W-:Y:S01]  /*d5f0*/  FMUL R5, R5, UR25 ;  /* 0x0000001905057c20 */ /* 0x020fe20008400000 */
[----:B0-----:R-:W-:Y:S01]  /*d600*/  F2FP.SATFINITE.E5M2.F32.PACK_AB_MERGE_C R29, RZ, R170, RZ ;  /* 0x000000aaff1d723e */ /* 0x001fe200048060ff */
[----:B------:R-:W-:Y:S01]  /*d610*/  FMUL R0, R0, UR25 ;  /* 0x0000001900007c20 */ /* 0x000fe20008400000 */
[----:B-1----:R-:W-:Y:S01]  /*d620*/  F2FP.SATFINITE.E5M2.F32.PACK_AB_MERGE_C R33, RZ, R164, RZ ;  /* 0x000000a4ff21723e */ /* 0x002fe200048060ff */
[----:B------:R-:W-:Y:S01]  /*d630*/  FMUL R6, R6, UR25 ;  /* 0x0000001906067c20 */ /* 0x000fe20008400000 */
[----:B------:R-:W-:Y:S01]  /*d640*/  F2FP.SATFINITE.E5M2.F32.PACK_AB_MERGE_C R7, RZ, R7, RZ ;  /* 0x00000007ff07723e */ /* 0x000fe200048060ff */
[----:B------:R0:W-:Y:S01]  /*d650*/  @!P5 STG.E.U8 desc[UR22][R24.64+0x70], R29 ;  /* 0x0000701d1800d986 */ /* 0x0001e2000c101116 */
[----:B------:R-:W-:Y:S01]  /*d660*/  ISETP.LT.OR P5, PT, R34, 0x79, !P1 ;  /* 0x000000792200780c */ /* 0x000fe20004fa1670 */
[----:B------:R-:W-:Y:S01]  /*d670*/  FMUL R2, R2, UR25 ;  /* 0x0000001902027c20 */ /* 0x000fe20008400000 */
[----:B------:R-:W-:Y:S01]  /*d680*/  F2FP.SATFINITE.E5M2.F32.PACK_AB_MERGE_C R5, RZ, R5, RZ ;  /* 0x00000005ff05723e */ /* 0x000fe200048060ff */
[----:B------:R1:W-:Y:S01]  /*d690*/  @!P3 STG.E.U8 desc[UR22][R26.64+0x70], R31 ;  /* 0x0000701f1a00b986 */ /* 0x0003e2000c101116 */
[----:B------:R-:W-:Y:S01]  /*d6a0*/  ISETP.LT.OR P3, PT, R34, 0x79, !P0 ;  /* 0x000000792200780c */ /* 0x000fe20004761670 */
[----:B------:R-:W-:Y:S01]  /*d6b0*/  FMUL R3, R3, UR25 ;  /* 0x0000001903037c20 */ /* 0x000fe20008400000 */
[----:B------:R-:W-:Y:S01]  /*d6c0*/  FMUL R4, R4, UR25 ;  /* 0x0000001904047c20 */ /* 0x000fe20008400000 */
[----:B------:R-:W-:Y:S01]  /*d6d0*/  @!P4 STG.E.U8 desc[UR22][R26.64+0x71], R167 ;  /* 0x000071a71a00c986 */ /* 0x000fe2000c101116 */
[----:B------:R-:W-:-:S03]  /*d6e0*/  ISETP.LT.OR P4, PT, R34, 0x7a, !P0 ;  /* 0x0000007a2200780c */ /* 0x000fc60004781670 */
[----:B------:R-:W-:Y:S01]  /*d6f0*/  @!P6 STG.E.U8 desc[UR22][R24.64+0x79], R165 ;  /* 0x000079a51800e986 */ /* 0x000fe2000c101116 */
[----:B------:R-:W-:Y:S02]  /*d700*/  ISETP.LT.OR P6, PT, R34, 0x82, !P1 ;  /* 0x000000822200780c */ /* 0x000fe40004fc1670 */
[----:B0-----:R-:W-:Y:S01]  /*d710*/  F2FP.SATFINITE.E5M2.F32.PACK_AB_MERGE_C R29, RZ, R166, RZ ;  /* 0x000000a6ff1d723e */ /* 0x001fe200048060ff */
[----:B------:R-:W4:Y:S01]  /*d720*/  LDL.LU R220, [R1+0x14] ;  /* 0x0000140001dc7983 */ /* 0x000f220000300800 */
[----:B-1----:R-:W-:-:S03]  /*d730*/  F2FP.SATFINITE.E5M2.F32.PACK_AB_MERGE_C R31, RZ, R160, RZ ;  /* 0x000000a0ff1f723e */ /* 0x002fc600048060ff */
[----:B------:R0:W-:Y:S01]  /*d740*/  @!P5 STG.E.U8 desc[UR22][R24.64+0x78], R29 ;  /* 0x0000781d1800d986 */ /* 0x0001e2000c101116 */
[----:B------:R-:W-:-:S03]  /*d750*/  ISETP.LT.OR P5, PT, R34, 0x81, !P1 ;  /* 0x000000812200780c */ /* 0x000fc60004fa1670 */
[----:B------:R1:W-:Y:S01]  /*d760*/  @!P3 STG.E.U8 desc[UR22][R26.64+0x78], R33 ;  /* 0x000078211a00b986 */ /* 0x0003e2000c101116 */
[----:B------:R-:W-:-:S03]  /*d770*/  ISETP.LT.OR P3, PT, R34, 0x81, !P0 ;  /* 0x000000812200780c */ /* 0x000fc60004761670 */
        /* <DEDUP_REMOVED lines=26> */
[----:B0-----:R-:W-:Y:S02]  /*d920*/  F2FP.SATFINITE.E5M2.F32.PACK_AB_MERGE_C R29, RZ, R154, RZ ;  /* 0x0000009aff1d723e */ /* 0x001fe400048060ff */
[----:B-1----:R-:W-:-:S03]  /*d930*/  F2FP.SATFINITE.E5M2.F32.PACK_AB_MERGE_C R33, RZ, R20, RZ ;  /* 0x00000014ff21723e */ /* 0x002fc600048060ff */
[----:B------:R0:W-:Y:S01]  /*d940*/  @!P5 STG.E.U8 desc[UR22][R24.64+0x90], R29 ;  /* 0x0000901d1800d986 */ /* 0x0001e2000c101116 */
[----:B------:R-:W-:-:S03]  /*d950*/  ISETP.LT.OR P5, PT, R34, 0x99, !P1 ;  /* 0x000000992200780c */ /* 0x000fc60004fa1670 */
[----:B------:R-:W-:Y:S01]  /*d960*/  @!P3 STG.E.U8 desc[UR22][R26.64+0x90], R31 ;  /* 0x0000901f1a00b986 */ /* 0x000fe2000c101116 */
[----:B------:R-:W-:-:S03]  /*d970*/  ISETP.LT.OR P3, PT, R34, 0x99, !P0 ;  /* 0x000000992200780c */ /* 0x000fc60004761670 */
[----:B------:R1:W-:Y:S01]  /*d980*/  @!P4 STG.E.U8 desc[UR22][R26.64+0x91], R23 ;  /* 0x000091171a00c986 */ /* 0x0003e2000c101116 */
[----:B------:R-:W-:-:S03]  /*d990*/  ISETP.LT.OR P4, PT, R34, 0x9a, !P0 ;  /* 0x0000009a2200780c */ /* 0x000fc60004781670 */
[----:B------:R2:W-:Y:S01]  /*d9a0*/  @!P6 STG.E.U8 desc[UR22][R24.64+0x99], R21 ;  /* 0x000099151800e986 */ /* 0x0005e2000c101116 */
[----:B------:R-:W-:Y:S02]  /*d9b0*/  ISETP.LT.OR P6, PT, R34, 0xa2, !P1 ;  /* 0x000000a22200780c */ /* 0x000fe40004fc1670 */
[----:B0-----:R-:W-:-:S05]  /*d9c0*/  F2FP.SATFINITE.E5M2.F32.PACK_AB_MERGE_C R29, RZ, R22, RZ ;  /* 0x00000016ff1d723e */ /* 0x001fca00048060ff */
[----:B------:R-:W-:Y:S01]  /*d9d0*/  @!P5 STG.E.U8 desc[UR22][R24.64+0x98], R29 ;  /* 0x0000981d1800d986 */ /* 0x000fe2000c101116 */
[C---:B------:R-:W-:Y:S02]  /*d9e0*/  ISETP.LT.OR P5, PT, R34.reuse, 0xa1, !P1 ;  /* 0x000000a12200780c */ /* 0x040fe40004fa1670 */
[----:B-1----:R-:W-:Y:S01]  /*d9f0*/  F2FP.SATFINITE.E5M2.F32.PACK_AB_MERGE_C R23, RZ, R18, RZ ;  /* 0x00000012ff17723e */ /* 0x002fe200048060ff */
[----:B------:R-:W-:Y:S01]  /*da00*/  @!P3 STG.E.U8 desc[UR22][R26.64+0x98], R33 ;  /* 0x000098211a00b986 */ /* 0x000fe2000c101116 */
[C---:B------:R-:W-:Y:S02]  /*da10*/  ISETP.LT.OR P3, PT, R34.reuse, 0xa1, !P0 ;  /* 0x000000a12200780c */ /* 0x040fe40004761670 */
[----:B--2---:R-:W-:Y:S01]  /*da20*/  F2FP.SATFINITE.E5M2.F32.PACK_AB_MERGE_C R21, RZ, R16, RZ ;  /* 0x00000010ff15723e */ /* 0x004fe200048060ff */
[----:B------:R0:W-:Y:S01]  /*da30*/  @!P4 STG.E.U8 desc[UR22][R26.64+0x99], R19 ;  /* 0x000099131a00c986 */ /* 0x0001e2000c101116 */
[----:B------:R-:W-:-:S03]  /*da40*/  ISETP.LT.OR P4, PT, R34, 0xa2, !P0 ;  /* 0x000000a22200780c */ /* 0x000fc60004781670 */
[----:B------:R1:W-:Y:S01]  /*da50*/  @!P6 STG.E.U8 desc[UR22][R24.64+0xa1], R17 ;  /* 0x0000a1111800e986 */ /* 0x0003e2000c101116 */
[----:B------:R-:W-:-:S03]  /*da60*/  ISETP.LT.OR P6, PT, R34, 0xaa, !P1 ;  /* 0x000000aa2200780c */ /* 0x000fc60004fc1670 */
[----:B------:R-:W-:Y:S01]  /*da70*/  @!P5 STG.E.U8 desc[UR22][R24.64+0xa0], R23 ;  /* 0x0000a0171800d986 */ /* 0x000fe2000c101116 */
[----:B------:R-:W-:-:S03]  /*da80*/  ISETP.LT.OR P5, PT, R34, 0xa9, !P1 ;  /* 0x000000a92200780c */ /* 0x000fc60004fa1670 */
[----:B------:R-:W-:Y:S01]  /*da90*/  @!P3 STG.E.U8 desc[UR22][R26.64+0xa0], R21 ;  /* 0x0000a0151a00b986 */ /* 0x000fe2000c101116 */
[C---:B------:R-:W-:Y:S02]  /*daa0*/  ISETP.LT.OR P3, PT, R34.reuse, 0xa9, !P0 ;  /* 0x000000a92200780c */ /* 0x040fe40004761670 */
[----:B0-----:R-:W-:Y:S01]  /*dab0*/  F2FP.SATFINITE.E5M2.F32.PACK_AB_MERGE_C R19, RZ, R14, RZ ;  /* 0x0000000eff13723e */ /* 0x001fe200048060ff */
[----:B------:R0:W-:Y:S01]  /*dac0*/  @!P4 STG.E.U8 desc[UR22][R26.64+0xa1], R15 ;  /* 0x0000a10f1a00c986 */ /* 0x0001e2000c101116 */
[C---:B------:R-:W-:Y:S02]  /*dad0*/  ISETP.LT.OR P4, PT, R34.reuse, 0xaa, !P0 ;  /* 0x000000aa2200780c */ /* 0x040fe40004781670 */
[----:B-1----:R-:W-:Y:S01]  /*dae0*/  F2FP.SATFINITE.E5M2.F32.PACK_AB_MERGE_C R17, RZ, R12, RZ ;  /* 0x0000000cff11723e */ /* 0x002fe200048060ff */
        /* <DEDUP_REMOVED lines=15> */
[----:B0-----:R-:W-:Y:S02]  /*dbe0*/  F2FP.SATFINITE.E5M2.F32.PACK_AB_MERGE_C R11, RZ, R6, RZ ;  /* 0x00000006ff0b723e */ /* 0x001fe400048060ff */
[C---:B------:R-:W-:Y:S01]  /*dbf0*/  ISETP.LT.OR P3, PT, R34.reuse, 0xb9, !P0 ;  /* 0x000000b92200780c */ /* 0x040fe20004761670 */
[----:B------:R0:W-:Y:S01]  /*dc00*/  @!P4 STG.E.U8 desc[UR22][R26.64+0xb1], R7 ;  /* 0x0000b1071a00c986 */ /* 0x0001e2000c101116 */
[----:B-1----:R-:W-:Y:S02]  /*dc10*/  F2FP.SATFINITE.E5M2.F32.PACK_AB_MERGE_C R9, RZ, R4, RZ ;  /* 0x00000004ff09723e */ /* 0x002fe400048060ff */
[C---:B------:R-:W-:Y:S01]  /*dc20*/  ISETP.LT.OR P4, PT, R34.reuse, 0xba, !P0 ;  /* 0x000000ba2200780c */ /* 0x040fe20004781670 */
[----:B------:R1:W-:Y:S04]  /*dc30*/  @!P6 STG.E.U8 desc[UR22][R24.64+0xb9], R5 ;  /* 0x0000b9051800e986 */ /* 0x0003e8000c101116 */
[----:B------:R2:W-:Y:S01]  /*dc40*/  @!P5 STG.E.U8 desc[UR22][R24.64+0xb8], R11 ;  /* 0x0000b80b1800d986 */ /* 0x0005e2000c101116 */
[----:B------:R-:W-:Y:S01]  /*dc50*/  FMUL R4, R227, UR25 ;  /* 0x00000019e3047c20 */ /* 0x000fe20008400000 */
[----:B------:R-:W-:-:S02]  /*dc60*/  ISETP.LT.OR P5, PT, R34, 0xc1, !P1 ;  /* 0x000000c12200780c */ /* 0x000fc40004fa1670 */
[----:B0-----:R-:W-:Y:S02]  /*dc70*/  F2FP.SATFINITE.E5M2.F32.PACK_AB_MERGE_C R7, RZ, R3, RZ ;  /* 0x00000003ff07723e */ /* 0x001fe400048060ff */
[----:B-1----:R-:W-:Y:S01]  /*dc80*/  F2FP.SATFINITE.E5M2.F32.PACK_AB_MERGE_C R5, RZ, R0, RZ ;  /* 0x00000000ff05723e */ /* 0x002fe200048060ff */
[----:B---3--:R-:W-:Y:S01]  /*dc90*/  FMUL R0, R222, UR25 ;  /* 0x00000019de007c20 */ /* 0x008fe20008400000 */
[----:B------:R-:W-:Y:S01]  /*dca0*/  ISETP.LT.OR P6, PT, R34, 0xc2, !P1 ;  /* 0x000000c22200780c */ /* 0x000fe20004fc1670 */
[----:B------:R-:W3:Y:S01]  /*dcb0*/  LDL.LU R222, [R1+0x20] ;  /* 0x0000200001de7983 */ /* 0x000ee20000300800 */
[----:B--2---:R-:W-:Y:S02]  /*dcc0*/  F2FP.SATFINITE.E5M2.F32.PACK_AB_MERGE_C R11, RZ, R2, RZ ;  /* 0x00000002ff0b723e */ /* 0x004fe400048060ff */
[----:B------:R-:W-:Y:S01]  /*dcd0*/  F2FP.SATFINITE.E5M2.F32.PACK_AB_MERGE_C R13, RZ, R0, RZ ;  /* 0x00000000ff0d723e */ /* 0x000fe200048060ff */
[----:B----4-:R-:W-:Y:S01]  /*dce0*/  FMUL R0, R224, UR25 ;  /* 0x00000019e0007c20 */ /* 0x010fe20008400000 */
[----:B------:R-:W-:Y:S01]  /*dcf0*/  FMUL R2, R225, UR25 ;  /* 0x00000019e1027c20 */ /* 0x000fe20008400000 */
[----:B------:R-:W2:Y:S04]  /*dd00*/  LDL.LU R224, [R1+0x24] ;  /* 0x0000240001e07983 */ /* 0x000ea80000300800 */
[----:B------:R-:W4:Y:S01]  /*dd10*/  LDL.LU R225, [R1+0x28] ;  /* 0x0000280001e17983 */ /* 0x000f220000300800 */
[----:B------:R-:W-:-:S03]  /*dd20*/  FMUL R3, R226, UR25 ;  /* 0x00000019e2037c20 */ /* 0x000fc60008400000 */
[----:B------:R-:W4:Y:S04]  /*dd30*/  LDL.LU R226, [R1+0x2c] ;  /* 0x00002c0001e27983 */ /* 0x000f280000300800 */
[----:B------:R-:W4:Y:S04]  /*dd40*/  LDL.LU R227, [R1+0x30] ;  /* 0x0000300001e37983 */ /* 0x000f280000300800 */
[----:B------:R-:W-:Y:S01]  /*dd50*/  @!P3 STG.E.U8 desc[UR22][R26.64+0xb8], R9 ;  /* 0x0000b8091a00b986 */ /* 0x000fe2000c101116 */
[----:B------:R-:W-:-:S03]  /*dd60*/  ISETP.LT.OR P3, PT, R34, 0xc1, !P0 ;  /* 0x000000c12200780c */ /* 0x000fc60004761670 */
[----:B------:R0:W-:Y:S01]  /*dd70*/  @!P4 STG.E.U8 desc[UR22][R26.64+0xb9], R7 ;  /* 0x0000b9071a00c986 */ /* 0x0001e2000c101116 */
[----:B------:R-:W-:-:S03]  /*dd80*/  ISETP.LT.OR P4, PT, R34, 0xc2, !P0 ;  /* 0x000000c22200780c */ /* 0x000fc60004781670 */
[----:B------:R-:W-:Y:S01]  /*dd90*/  @!P5 STG.E.U8 desc[UR22][R24.64+0xc0], R11 ;  /* 0x0000c00b1800d986 */ /* 0x000fe2000c101116 */
[----:B------:R-:W-:-:S03]  /*dda0*/  ISETP.LT.OR P5, PT, R34, 0xc9, !P1 ;  /* 0x000000c92200780c */ /* 0x000fc60004fa1670 */
[----:B------:R1:W-:Y:S01]  /*ddb0*/  @!P6 STG.E.U8 desc[UR22][R24.64+0xc1], R5 ;  /* 0x0000c1051800e986 */ /* 0x0003e2000c101116 */
[----:B0-----:R-:W-:-:S03]  /*ddc0*/  F2FP.SATFINITE.E5M2.F32.PACK_AB_MERGE_C R7, RZ, R0, RZ ;  /* 0x00000000ff07723e */ /* 0x001fc600048060ff */
[----:B------:R-:W-:Y:S01]  /*ddd0*/  @!P3 STG.E.U8 desc[UR22][R26.64+0xc0], R13 ;  /* 0x0000c00d1a00b986 */ /* 0x000fe2000c101116 */
[C---:B------:R-:W-:Y:S02]  /*dde0*/  ISETP.LT.OR P6, PT, R34.reuse, 0xca, !P1 ;  /* 0x000000ca2200780c */ /* 0x040fe40004fc1670 */
[----:B-1----:R-:W-:Y:S01]  /*ddf0*/  F2FP.SATFINITE.E5M2.F32.PACK_AB_MERGE_C R5, RZ, R2, RZ ;  /* 0x00000002ff05723e */ /* 0x002fe200048060ff */
[----:B------:R0:W-:Y:S01]  /*de00*/  @!P4 STG.E.U8 desc[UR22][R26.64+0xc1], R7 ;  /* 0x0000c1071a00c986 */ /* 0x0001e2000c101116 */
[C---:B------:R-:W-:Y:S02]  /*de10*/  ISETP.LT.OR P3, PT, R34.reuse, 0xc9, !P0 ;  /* 0x000000c92200780c */ /* 0x040fe40004761670 */
[C---:B------:R-:W-:Y:S01]  /*de20*/  ISETP.LT.OR P4, PT, R34.reuse, 0xca, !P0 ;  /* 0x000000ca2200780c */ /* 0x040fe20004781670 */
[----:B------:R1:W-:Y:S01]  /*de30*/  @!P5 STG.E.U8 desc[UR22][R24.64+0xc8], R5 ;  /* 0x0000c8051800d986 */ /* 0x0003e2000c101116 */
[----:B------:R-:W-:Y:S02]  /*de40*/  ISETP.LT.OR P5, PT, R34, 0xd1, !P1 ;  /* 0x000000d12200780c */ /* 0x000fe40004fa1670 */
[----:B------:R-:W-:-:S02]  /*de50*/  F2FP.SATFINITE.E5M2.F32.PACK_AB_MERGE_C R9, RZ, R3, RZ ;  /* 0x00000003ff09723e */ /* 0x000fc400048060ff */
[----:B------:R-:W-:-:S03]  /*de60*/  F2FP.SATFINITE.E5M2.F32.PACK_AB_MERGE_C R11, RZ, R4, RZ ;  /* 0x00000004ff0b723e */ /* 0x000fc600048060ff */
[----:B------:R1:W-:Y:S04]  /*de70*/  @!P6 STG.E.U8 desc[UR22][R24.64+0xc9], R9 ;  /* 0x0000c9091800e986 */ /* 0x0003e8000c101116 */
[----:B------:R-:W-:Y:S01]  /*de80*/  @!P3 STG.E.U8 desc[UR22][R26.64+0xc8], R11 ;  /* 0x0000c80b1a00b986 */ /* 0x000fe2000c101116 */
[----:B------:R-:W-:-:S03]  /*de90*/  FMUL R0, R220, UR25 ;  /* 0x00000019dc007c20 */ /* 0x000fc60008400000 */
[----:B------:R-:W4:Y:S02]  /*dea0*/  LDL.LU R220, [R1+0x34] ;  /* 0x0000340001dc7983 */ /* 0x000f240000300800 */
[----:B0-----:R-:W-:Y:S01]  /*deb0*/  F2FP.SATFINITE.E5M2.F32.PACK_AB_MERGE_C R7, RZ, R0, RZ ;  /* 0x00000000ff07723e */ /* 0x001fe200048060ff */
[----:B------:R-:W-:Y:S02]  /*dec0*/  FMUL R2, R221, UR25 ;  /* 0x00000019dd027c20 */ /* 0x000fe40008400000 */
[----:B------:R-:W4:Y:S03]  /*ded0*/  LDL.LU R221, [R1+0x38] ;  /* 0x0000380001dd7983 */ /* 0x000f260000300800 */
[----:B-1----:R-:W-:Y:S01]  /*dee0*/  F2FP.SATFINITE.E5M2.F32.PACK_AB_MERGE_C R5, RZ, R2, RZ ;  /* 0x00000002ff05723e */ /* 0x002fe200048060ff */
[----:B------:R-:W-:Y:S04]  /*def0*/  @!P4 STG.E.U8 desc[UR22][R26.64+0xc9], R7 ;  /* 0x0000c9071a00c986 */ /* 0x000fe8000c101116 */
[----:B------:R0:W-:Y:S01]  /*df00*/  @!P5 STG.E.U8 desc[UR22][R24.64+0xd0], R5 ;  /* 0x0000d0051800d986 */ /* 0x0001e2000c101116 */
[----:B------:R-:W-:-:S03]  /*df10*/  FMUL R3, R223, UR25 ;  /* 0x00000019df037c20 */ /* 0x000fc60008400000 */
[----:B------:R-:W4:Y:S02]  /*df20*/  LDL.LU R223, [R1+0x3c] ;  /* 0x00003c0001df7983 */ /* 0x000f240000300800 */
[----:B------:R-:W-:Y:S01]  /*df30*/  F2FP.SATFINITE.E5M2.F32.PACK_AB_MERGE_C R9, RZ, R3, RZ ;  /* 0x00000003ff09723e */ /* 0x000fe200048060ff */
[----:B---3--:R-:W-:Y:S02]  /*df40*/  FMUL R0, R222, UR25 ;  /* 0x00000019de007c20 */ /* 0x008fe40008400000 */
[----:B------:R-:W3:Y:S03]  /*df50*/  LDL.LU R222, [R1+0x40] ;  /* 0x0000400001de7983 */ /* 0x000ee60000300800 */
[----:B------:R-:W-:Y:S01]  /*df60*/  F2FP.SATFINITE.E5M2.F32.PACK_AB_MERGE_C R13, RZ, R0, RZ ;  /* 0x00000000ff0d723e */ /* 0x000fe200048060ff */
[----:B--2---:R-:W-:Y:S02]  /*df70*/  FMUL R2, R224, UR25 ;  /* 0x00000019e0027c20 */ /* 0x004fe40008400000 */
[----:B------:R-:W2:Y:S01]  /*df80*/  LDL.LU R224, [R1+0x44] ;  /* 0x0000440001e07983 */ /* 0x000ea20000300800 */
[----:B----4-:R-:W-:-:S03]  /*df90*/  FMUL R0, R225, UR25 ;  /* 0x00000019e1007c20 */ /* 0x010fc60008400000 */
[----:B------:R-:W4:Y:S01]  /*dfa0*/  LDL.LU R225, [R1+0x48] ;  /* 0x0000480001e17983 */ /* 0x000f220000300800 */
[----:B------:R-:W-:Y:S01]  /*dfb0*/  FMUL R3, R226, UR25 ;  /* 0x00000019e2037c20 */ /* 0x000fe20008400000 */
[----:B0-----:R-:W-:Y:S02]  /*dfc0*/  F2FP.SATFINITE.E5M2.F32.PACK_AB_MERGE_C R5, RZ, R0, RZ ;  /* 0x00000000ff05723e */ /* 0x001fe400048060ff */
[----:B------:R-:W4:Y:S01]  /*dfd0*/  LDL.LU R226, [R1+0x4c] ;  /* 0x00004c0001e27983 */ /* 0x000f220000300800 */
[----:B------:R-:W-:-:S03]  /*dfe0*/  FMUL R0, R227, UR25 ;  /* 0x00000019e3007c20 */ /* 0x000fc60008400000 */
[----:B------:R-:W4:Y:S01]  /*dff0*/  LDL.LU R227, [R1+0x50] ;  /* 0x0000500001e37983 */ /* 0x000f220000300800 */
[C---:B------:R-:W-:Y:S02]  /*e000*/  ISETP.LT.OR P6, PT, R34.reuse, 0xd2, !P1 ;  /* 0x000000d22200780c */ /* 0x040fe40004fc1670 */
[C---:B------:R-:W-:Y:S01]  /*e010*/  ISETP.LT.OR P4, PT, R34.reuse, 0xd2, !P0 ;  /* 0x000000d22200780c */ /* 0x040fe20004781670 */
[----:B------:R-:W4:Y:S01]  /*e020*/  LDL.LU R218, [R1+0x54] ;  /* 0x0000540001da7983 */ /* 0x000f220000300800 */
[C---:B------:R-:W-:Y:S02]  /*e030*/  ISETP.LT.OR P3, PT, R34.reuse, 0xd1, !P0 ;  /* 0x000000d12200780c */ /* 0x040fe40004761670 */
[----:B------:R-:W-:Y:S02]  /*e040*/  ISETP.LT.OR P5, PT, R34, 0xd9, !P1 ;  /* 0x000000d92200780c */ /* 0x000fe40004fa1670 */
[----:B------:R-:W-:Y:S02]  /*e050*/  F2FP.SATFINITE.E5M2.F32.PACK_AB_MERGE_C R7, RZ, R2, RZ ;  /* 0x00000002ff07723e */ /* 0x000fe400048060ff */
[----:B------:R-:W-:-:S03]  /*e060*/  F2FP.SATFINITE.E5M2.F32.PACK_AB_MERGE_C R11, RZ, R0, RZ ;  /* 0x00000000ff0b723e */ /* 0x000fc600048060ff */
[----:B------:R0:W-:Y:S01]  /*e070*/  @!P6 STG.E.U8 desc[UR22][R24.64+0xd1], R9 ;  /* 0x0000d1091800e986 */ /* 0x0001e2000c101116 */
[----:B------:R-:W-:-:S03]  /*e080*/  ISETP.LT.OR P6, PT, R34, 0xda, !P1 ;  /* 0x000000da2200780c */ /* 0x000fc60004fc1670 */
[----:B------:R-:W-:Y:S01]  /*e090*/  @!P4 STG.E.U8 desc[UR22][R26.64+0xd1], R7 ;  /* 0x0000d1071a00c986 */ /* 0x000fe2000c101116 */
[----:B------:R-:W-:-:S03]  /*e0a0*/  ISETP.LT.OR P4, PT, R34, 0xda, !P0 ;  /* 0x000000da2200780c */ /* 0x000fc60004781670 */
[----:B------:R-:W-:Y:S01]  /*e0b0*/  @!P3 STG.E.U8 desc[UR22][R26.64+0xd0], R13 ;  /* 0x0000d00d1a00b986 */ /* 0x000fe2000c101116 */
[----:B0-----:R-:W-:-:S03]  /*e0c0*/  F2FP.SATFINITE.E5M2.F32.PACK_AB_MERGE_C R9, RZ, R3, RZ ;  /* 0x00000003ff09723e */ /* 0x001fc600048060ff */
[----:B------:R0:W-:Y:S04]  /*e0d0*/  @!P5 STG.E.U8 desc[UR22][R24.64+0xd8], R5 ;  /* 0x0000d8051800d986 */ /* 0x0001e8000c101116 */
[----:B------:R1:W-:Y:S01]  /*e0e0*/  @!P6 STG.E.U8 desc[UR22][R24.64+0xd9], R9 ;  /* 0x0000d9091800e986 */ /* 0x0003e2000c101116 */
[----:B------:R-:W-:-:S03]  /*e0f0*/  FMUL R0, R220, UR25 ;  /* 0x00000019dc007c20 */ /* 0x000fc60008400000 */
[----:B------:R-:W4:Y:S02]  /*e100*/  LDL.LU R220, [R1+0x58] ;  /* 0x0000580001dc7983 */ /* 0x000f240000300800 */
[----:B0-----:R-:W-:Y:S01]  /*e110*/  F2FP.SATFINITE.E5M2.F32.PACK_AB_MERGE_C R5, RZ, R0, RZ ;  /* 0x00000000ff05723e */ /* 0x001fe200048060ff */
[----:B------:R-:W-:Y:S02]  /*e120*/  FMUL R2, R221, UR25 ;  /* 0x00000019dd027c20 */ /* 0x000fe40008400000 */
[----:B------:R-:W4:Y:S03]  /*e130*/  LDL.LU R221, [R1+0x5c] ;  /* 0x00005c0001dd7983 */ /* 0x000f260000300800 */
[----:B------:R-:W-:Y:S01]  /*e140*/  F2FP.SATFINITE.E5M2.F32.PACK_AB_MERGE_C R7, RZ, R2, RZ ;  /* 0x00000002ff07723e */ /* 0x000fe200048060ff */
[----:B------:R0:W-:Y:S01]  /*e150*/  @!P4 STG.E.U8 desc[UR22][R26.64+0xd9], R5 ;  /* 0x0000d9051a00c986 */ /* 0x0001e2000c101116 */
[----:B------:R-:W-:-:S03]  /*e160*/  FMUL R3, R223, UR25 ;  /* 0x00000019df037c20 */ /* 0x000fc60008400000 */
[----:B------:R-:W4:Y:S02]  /*e170*/  LDL.LU R223, [R1+0x60] ;  /* 0x0000600001df7983 */ /* 0x000f240000300800 */
[----:B-1----:R-:W-:Y:S01]  /*e180*/  F2FP.SATFINITE.E5M2.F32.PACK_AB_MERGE_C R9, RZ, R3, RZ ;  /* 0x00000003ff09723e */ /* 0x002fe200048060ff */
[----:B---3--:R-:W-:Y:S02]  /*e190*/  FMUL R4, R222, UR25 ;  /* 0x00000019de047c20 */ /* 0x008fe40008400000 */
[----:B------:R-:W3:Y:S01]  /*e1a0*/  LDL.LU R222, [R1+0x64] ;  /* 0x0000640001de7983 */ /* 0x000ee20000300800 */
[----:B--2---:R-:W-:-:S03]  /*e1b0*/  FMUL R0, R224, UR25 ;  /* 0x00000019e0007c20 */ /* 0x004fc60008400000 */
[----:B------:R-:W2:Y:S01]  /*e1c0*/  LDL.LU R224, [R1+0x68] ;  /* 0x0000680001e07983 */ /* 0x000ea20000300800 */
[----:B----4-:R-:W-:Y:S01]  /*e1d0*/  FMUL R2, R225, UR25 ;  /* 0x00000019e1027c20 */ /* 0x010fe20008400000 */
[----:B0-----:R-:W-:Y:S02]  /*e1e0*/  F2FP.SATFINITE.E5M2.F32.PACK_AB_MERGE_C R5, RZ, R0, RZ ;  /* 0x00000000ff05723e */ /* 0x001fe400048060ff */
[----:B------:R-:W4:Y:S01]  /*e1f0*/  LDL.LU R225, [R1+0x6c] ;  /* 0x00006c0001e17983 */ /* 0x000f220000300800 */
[----:B------:R-:W-:-:S03]  /*e200*/  FMUL R3, R226, UR25 ;  /* 0x00000019e2037c20 */ /* 0x000fc60008400000 */
[----:B------:R-:W4:Y:S01]  /*e210*/  LDL.LU R226, [R1+0x70] ;  /* 0x0000700001e27983 */ /* 0x000f220000300800 */
[----:B------:R-:W-:-:S03]  /*e220*/  FMUL R0, R227, UR25 ;  /* 0x00000019e3007c20 */ /* 0x000fc60008400000 */
[----:B------:R-:W4:Y:S01]  /*e230*/  LDL.LU R227, [R1+0x74] ;  /* 0x0000740001e37983 */ /* 0x000f220000300800 */
[C---:B------:R-:W-:Y:S02]  /*e240*/  ISETP.LT.OR P3, PT, R34.reuse, 0xd9, !P0 ;  /* 0x000000d92200780c */ /* 0x040fe40004761670 */
[C---:B------:R-:W-:Y:S02]  /*e250*/  ISETP.LT.OR P5, PT, R34.reuse, 0xe1, !P1 ;  /* 0x000000e12200780c */ /* 0x040fe40004fa1670 */
[C---:B------:R-:W-:Y:S02]  /*e260*/  ISETP.LT.OR P6, PT, R34.reuse, 0xe2, !P1 ;  /* 0x000000e22200780c */ /* 0x040fe40004fc1670 */
[----:B------:R-:W-:-:S07]  /*e270*/  ISETP.LT.OR P4, PT, R34, 0xe2, !P0 ;  /* 0x000000e22200780c */ /* 0x000fce0004781670 */
[----:B------:R-:W-:Y:S01]  /*e280*/  @!P3 STG.E.U8 desc[UR22][R26.64+0xd8], R11 ;  /* 0x0000d80b1a00b986 */ /* 0x000fe2000c101116 */
[----:B------:R-:W-:-:S03]  /*e290*/  ISETP.LT.OR P3, PT, R34, 0xe1, !P0 ;  /* 0x000000e12200780c */ /* 0x000fc60004761670 */
[----:B------:R0:W-:Y:S01]  /*e2a0*/  @!P5 STG.E.U8 desc[UR22][R24.64+0xe0], R7 ;  /* 0x0000e0071800d986 */ /* 0x0001e2000c101116 */
[----:B------:R-:W-:-:S03]  /*e2b0*/  ISETP.LT.OR P5, PT, R34, 0xe9, !P1 ;  /* 0x000000e92200780c */ /* 0x000fc60004fa1670 */
[----:B------:R1:W-:Y:S01]  /*e2c0*/  @!P6 STG.E.U8 desc[UR22][R24.64+0xe1], R9 ;  /* 0x0000e1091800e986 */ /* 0x0003e2000c101116 */
[----:B------:R-:W-:Y:S02]  /*e2d0*/  ISETP.LT.OR P6, PT, R34, 0xea, !P1 ;  /* 0x000000ea2200780c */ /* 0x000fe40004fc1670 */
[----:B------:R-:W-:Y:S01]  /*e2e0*/  F2FP.SATFINITE.E5M2.F32.PACK_AB_MERGE_C R13, RZ, R4, RZ ;  /* 0x00000004ff0d723e */ /* 0x000fe200048060ff */
[----:B------:R1:W-:Y:S01]  /*e2f0*/  @!P4 STG.E.U8 desc[UR22][R26.64+0xe1], R5 ;  /* 0x0000e1051a00c986 */ /* 0x0003e2000c101116 */
[----:B0-----:R-:W-:-:S03]  /*e300*/  F2FP.SATFINITE.E5M2.F32.PACK_AB_MERGE_C R7, RZ, R2, RZ ;  /* 0x00000002ff07723e */ /* 0x001fc600048060ff */
[----:B------:R-:W-:Y:S01]  /*e310*/  @!P3 STG.E.U8 desc[UR22][R26.64+0xe0], R13 ;  /* 0x0000e00d1a00b986 */ /* 0x000fe2000c101116 */
[----:B-1----:R-:W-:-:S03]  /*e320*/  F2FP.SATFINITE.E5M2.F32.PACK_AB_MERGE_C R9, RZ, R3, RZ ;  /* 0x00000003ff09723e */ /* 0x002fc600048060ff */
[----:B------:R0:W-:Y:S01]  /*e330*/  @!P5 STG.E.U8 desc[UR22][R24.64+0xe8], R7 ;  /* 0x0000e8071800d986 */ /* 0x0001e2000c101116 */
[C---:B------:R-:W-:Y:S02]  /*e340*/  ISETP.LT.OR P3, PT, R34.reuse, 0xe9, !P0 ;  /* 0x000000e92200780c */ /* 0x040fe40004761670 */
[C---:B------:R-:W-:Y:S01]  /*e350*/  ISETP.LT.OR P4, PT, R34.reuse, 0xea, !P0 ;  /* 0x000000ea2200780c */ /* 0x040fe20004781670 */
[----:B------:R1:W-:Y:S01]  /*e360*/  @!P6 STG.E.U8 desc[UR22][R24.64+0xe9], R9 ;  /* 0x0000e9091800e986 */ /* 0x0003e2000c101116 */
[----:B------:R-:W-:Y:S01]  /*e370*/  ISETP.LT.OR P5, PT, R34, 0xf1, !P1 ;  /* 0x000000f12200780c */ /* 0x000fe20004fa1670 */
[----:B------:R-:W-:Y:S01]  /*e380*/  FMUL R2, R218, UR25 ;  /* 0x00000019da027c20 */ /* 0x000fe20008400000 */
[----:B------:R-:W-:Y:S02]  /*e390*/  ISETP.LT.OR P6, PT, R34, 0xf2, !P1 ;  /* 0x000000f22200780c */ /* 0x000fe40004fc1670 */
[----:B------:R-:W-:Y:S02]  /*e3a0*/  F2FP.SATFINITE.E5M2.F32.PACK_AB_MERGE_C R11, RZ, R0, RZ ;  /* 0x00000000ff0b723e */ /* 0x000fe400048060ff */
[----:B------:R-:W-:-:S03]  /*e3b0*/  F2FP.SATFINITE.E5M2.F32.PACK_AB_MERGE_C R5, RZ, R2, RZ ;  /* 0x00000002ff05723e */ /* 0x000fc600048060ff */
[----:B------:R-:W-:Y:S01]  /*e3c0*/  @!P3 STG.E.U8 desc[UR22][R26.64+0xe8], R11 ;  /* 0x0000e80b1a00b986 */ /* 0x000fe2000c101116 */
[----:B------:R-:W-:-:S03]  /*e3d0*/  ISETP.LT.OR P3, PT, R34, 0xf1, !P0 ;  /* 0x000000f12200780c */ /* 0x000fc60004761670 */
[----:B------:R-:W-:Y:S01]  /*e3e0*/  @!P4 STG.E.U8 desc[UR22][R26.64+0xe9], R5 ;  /* 0x0000e9051a00c986 */ /* 0x000fe2000c101116 */
[C---:B------:R-:W-:Y:S02]  /*e3f0*/  ISETP.LT.OR P4, PT, R34.reuse, 0xf9, !P1 ;  /* 0x000000f92200780c */ /* 0x040fe40004f81670 */
[----:B------:R-:W-:Y:S01]  /*e400*/  ISETP.LT.OR P1, PT, R34, 0xfa, !P1 ;  /* 0x000000fa2200780c */ /* 0x000fe20004f21670 */
[----:B------:R-:W-:-:S05]  /*e410*/  FMUL R0, R220, UR25 ;  /* 0x00000019dc007c20 */ /* 0x000fca0008400000 */
[----:B0-----:R-:W-:-:S05]  /*e420*/  F2FP.SATFINITE.E5M2.F32.PACK_AB_MERGE_C R7, RZ, R0, RZ ;  /* 0x00000000ff07723e */ /* 0x001fca00048060ff */
[----:B------:R0:W-:Y:S01]  /*e430*/  @!P5 STG.E.U8 desc[UR22][R24.64+0xf0], R7 ;  /* 0x0000f0071800d986 */ /* 0x0001e2000c101116 */
[----:B------:R-:W-:-:S05]  /*e440*/  FMUL R3, R221, UR25 ;  /* 0x00000019dd037c20 */ /* 0x000fca0008400000 */
[----:B-1----:R-:W-:Y:S02]  /*e450*/  F2FP.SATFINITE.E5M2.F32.PACK_AB_MERGE_C R9, RZ, R3, RZ ;  /* 0x00000003ff09723e */ /* 0x002fe400048060ff */
[----:B------:R-:W-:-:S03]  /*e460*/  ISETP.LT.OR P5, PT, R34, 0xf2, !P0 ;  /* 0x000000f22200780c */ /* 0x000fc600047a1670 */
[----:B------:R1:W-:Y:S01]  /*e470*/  @!P6 STG.E.U8 desc[UR22][R24.64+0xf1], R9 ;  /* 0x0000f1091800e986 */ /* 0x0003e2000c101116 */
[C---:B------:R-:W-:Y:S02]  /*e480*/  ISETP.LT.OR P6, PT, R34.reuse, 0xf9, !P0 ;  /* 0x000000f92200780c */ /* 0x040fe400047c1670 */
[----:B------:R-:W-:Y:S01]  /*e490*/  ISETP.LT.OR P0, PT, R34, 0xfa, !P0 ;  /* 0x000000fa2200780c */ /* 0x000fe20004701670 */
[----:B------:R-:W-:-:S05]  /*e4a0*/  FMUL R0, R223, UR25 ;  /* 0x00000019df007c20 */ /* 0x000fca0008400000 */
[----:B------:R-:W-:-:S05]  /*e4b0*/  F2FP.SATFINITE.E5M2.F32.PACK_AB_MERGE_C R13, RZ, R0, RZ ;  /* 0x00000000ff0d723e */ /* 0x000fca00048060ff */
[----:B------:R0:W-:Y:S01]  /*e4c0*/  @!P3 STG.E.U8 desc[UR22][R26.64+0xf0], R13 ;  /* 0x0000f00d1a00b986 */ /* 0x0001e2000c101116 */
[----:B---3--:R-:W-:Y:S01]  /*e4d0*/  FMUL R0, R222, UR25 ;  /* 0x00000019de007c20 */ /* 0x008fe20008400000 */
[----:B--2---:R-:W-:Y:S01]  /*e4e0*/  FMUL R2, R224, UR25 ;  /* 0x00000019e0027c20 */ /* 0x004fe20008400000 */
[----:B----4-:R-:W-:-:S03]  /*e4f0*/  FMUL R3, R225, UR25 ;  /* 0x00000019e1037c20 */ /* 0x010fc60008400000 */
[----:B0-----:R-:W-:Y:S01]  /*e500*/  F2FP.SATFINITE.E5M2.F32.PACK_AB_MERGE_C R7, RZ, R0, RZ ;  /* 0x00000000ff07723e */ /* 0x001fe200048060ff */
[----:B------:R-:W-:Y:S01]  /*e510*/  FMUL R4, R226, UR25 ;  /* 0x00000019e2047c20 */ /* 0x000fe20008400000 */
[----:B------:R-:W-:Y:S01]  /*e520*/  FMUL R5, R227, UR25 ;  /* 0x00000019e3057c20 */ /* 0x000fe20008400000 */
[----:B-1----:R-:W-:Y:S02]  /*e530*/  F2FP.SATFINITE.E5M2.F32.PACK_AB_MERGE_C R9, RZ, R2, RZ ;  /* 0x00000002ff09723e */ /* 0x002fe400048060ff */
[----:B------:R-:W-:Y:S02]  /*e540*/  F2FP.SATFINITE.E5M2.F32.PACK_AB_MERGE_C R3, RZ, R3, RZ ;  /* 0x00000003ff03723e */ /* 0x000fe400048060ff */
[----:B------:R-:W-:Y:S02]  /*e550*/  F2FP.SATFINITE.E5M2.F32.PACK_AB_MERGE_C R11, RZ, R4, RZ ;  /* 0x00000004ff0b723e */ /* 0x000fe400048060ff */
[----:B------:R-:W-:Y:S01]  /*e560*/  F2FP.SATFINITE.E5M2.F32.PACK_AB_MERGE_C R5, RZ, R5, RZ ;  /* 0x00000005ff05723e */ /* 0x000fe200048060ff */
[----:B------:R0:W-:Y:S04]  /*e570*/  @!P5 STG.E.U8 desc[UR22][R26.64+0xf1], R7 ;  /* 0x0000f1071a00d986 */ /* 0x0001e8000c101116 */
[----:B------:R0:W-:Y:S04]  /*e580*/  @!P4 STG.E.U8 desc[UR22][R24.64+0xf8], R9 ;  /* 0x0000f8091800c986 */ /* 0x0001e8000c101116 */
[----:B------:R0:W-:Y:S04]  /*e590*/  @!P1 STG.E.U8 desc[UR22][R24.64+0xf9], R3 ;  /* 0x0000f90318009986 */ /* 0x0001e8000c101116 */
[----:B------:R0:W-:Y:S04]  /*e5a0*/  @!P6 STG.E.U8 desc[UR22][R26.64+0xf8], R11 ;  /* 0x0000f80b1a00e986 */ /* 0x0001e8000c101116 */
[----:B------:R0:W-:Y:S02]  /*e5b0*/  @!P0 STG.E.U8 desc[UR22][R26.64+0xf9], R5 ;  /* 0x0000f9051a008986 */ /* 0x0001e4000c101116 */
.L_x_293:
[----:B------:R-:W-:Y:S05]  /*e5c0*/  BSYNC B0 ;  /* 0x0000000000007941 */ /* 0x000fea0003800000 */
.L_x_35:
[----:B------:R-:W2:Y:S01]  /*e5d0*/  LDL.LU R22, [R1+0x7c] ;  /* 0x00007c0001167983 */ /* 0x000ea20000300800 */
[----:B0-----:R-:W-:Y:S01]  /*e5e0*/  IMAD.U32 R3, RZ, RZ, UR18 ;  /* 0x00000012ff037e24 */ /* 0x001fe2000f8e00ff */
[----:B------:R-:W-:Y:S02]  /*e5f0*/  ULDC.64 UR6, c[0x0][0x650] ;  /* 0x0001940000067ab9 */ /* 0x000fe40000000a00 */
[----:B------:R-:W3:Y:S01]  /*e600*/  LDL.LU R19, [R1+0x80] ;  /* 0x0000800001137983 */ /* 0x000ee20000300800 */
[----:B-----5:R-:W-:Y:S01]  /*e610*/  IMAD.U32 R0, RZ, RZ, UR20 ;  /* 0x00000014ff007e24 */ /* 0x020fe2000f8e00ff */
[----:B------:R0:W-:Y:S01]  /*e620*/  SYNCS.ARRIVE.TRANS64.A1T0 RZ, [R3+UR29], RZ ;  /* 0x000000ff03ff79a7 */ /* 0x0001e2000810001d */
[----:B------:R-:W-:Y:S02]  /*e630*/  IMAD.U32 R2, RZ, RZ, UR20 ;  /* 0x00000014ff027e24 */ /* 0x000fe4000f8e00ff */
[----:B------:R-:W-:Y:S02]  /*e640*/  IMAD.MOV.U32 R4, RZ, RZ, -0x1 ;  /* 0xffffffffff047424 */ /* 0x000fe400078e00ff */
[----:B0-----:R-:W-:Y:S01]  /*e650*/  IMAD.U32 R3, RZ, RZ, UR15 ;  /* 0x0000000fff037e24 */ /* 0x001fe2000f8e00ff */
[----:B---3--:R-:W-:-:S02]  /*e660*/  LEA R19, P0, R0, R19, 0x1 ;  /* 0x0000001300137211 */ /* 0x008fc400078008ff */
[----:B------:R-:W-:Y:S02]  /*e670*/  PRMT R0, RZ, 0x7610, R0 ;  /* 0x00007610ff007816 */ /* 0x000fe40000000000 */
[----:B--2---:R-:W-:Y:S01]  /*e680*/  LEA.HI.X R22, R2, R22, R3, 0x1, P0 ;  /* 0x0000001602167211 */ /* 0x004fe200000f0c03 */
[----:B------:R-:W-:Y:S01]  /*e690*/  IMAD.MOV.U32 R2, RZ, RZ, -0x1 ;  /* 0xffffffffff027424 */ /* 0x000fe200078e00ff */
[----:B------:R0:W-:Y:S01]  /*e6a0*/  STL [R1+0x80], R19 ;  /* 0x0000801301007387 */ /* 0x0001e20000100800 */
[----:B------:R-:W-:Y:S01]  /*e6b0*/  IMAD.MOV.U32 R3, RZ, RZ, -0x1 ;  /* 0xffffffffff037424 */ /* 0x000fe200078e00ff */
[----:B------:R-:W-:Y:S02]  /*e6c0*/  ISETP.GE.U32.AND P0, PT, R19, UR6, PT ;  /* 0x0000000613007c0c */ /* 0x000fe4000bf06070 */
[----:B------:R0:W-:Y:S02]  /*e6d0*/  STL [R1+0x7c], R22 ;  /* 0x00007c1601007387 */ /* 0x0001e40000100800 */
[----:B------:R-:W-:-:S02]  /*e6e0*/  ISETP.GE.U32.AND.EX P0, PT, R22, UR7, PT, P0 ;  /* 0x0000000716007c0c */ /* 0x000fc4000bf06100 */
[----:B------:R0:W-:Y:S04]  /*e6f0*/  STL [R1+0x84], R4 ;  /* 0x0000840401007387 */ /* 0x0001e80000100800 */
[----:B------:R0:W-:Y:S04]  /*e700*/  STL [R1+0x78], R2 ;  /* 0x0000780201007387 */ /* 0x0001e80000100800 */
[----:B------:R0:W-:Y:S03]  /*e710*/  STL [R1+0x88], R3 ;  /* 0x0000880301007387 */ /* 0x0001e60000100800 */
[----:B------:R-:W-:Y:S05]  /*e720*/  @P0 BRA `(.L_x_294) ;  /* 0x0000000400740947 */ /* 0x000fea0003800000 */
[----:B------:R-:W2:Y:S01]  /*e730*/  S2R R14, SR_CTAID.X ;  /* 0x00000000000e7919 */ /* 0x000ea20000002500 */
[----:B------:R-:W3:Y:S01]  /*e740*/  LDC.64 R8, c[0x0][0x628] ;  /* 0x00018a00ff087b82 */ /* 0x000ee20000000a00 */
[----:B------:R-:W-:Y:S01]  /*e750*/  ULDC UR6, c[0x0][0x150] ;  /* 0x0000540000067ab9 */ /* 0x000fe20000000800 */
[----:B------:R-:W-:Y:S01]  /*e760*/  IMAD.MOV.U32 R6, RZ, RZ, R19 ;  /* 0x000000ffff067224 */ /* 0x000fe200078e0013 */
[----:B------:R-:W0:Y:S01]  /*e770*/  S2R R16, SR_CTAID.Y ;  /* 0x0000000000107919 */ /* 0x000e220000002600 */
[----:B------:R-:W-:-:S04]  /*e780*/  IMAD.MOV.U32 R7, RZ, RZ, R22 ;  /* 0x000000ffff077224 */ /* 0x000fc800078e0016 */
[----:B------:R-:W0:Y:S08]  /*e790*/  LDC R17, c[0x0][0x144] ;  /* 0x00005100ff117b82 */ /* 0x000e300000000800 */
[----:B------:R-:W0:Y:S08]  /*e7a0*/  LDC R10, c[0x0][0x630] ;  /* 0x00018c00ff0a7b82 */ /* 0x000e300000000800 */
[----:B------:R-:W0:Y:S01]  /*e7b0*/  LDC.64 R12, c[0x0][0x620] ;  /* 0x00018800ff0c7b82 */ /* 0x000e220000000a00 */
[----:B---3--:R-:W-:-:S04]  /*e7c0*/  ISETP.NE.U32.AND P0, PT, R8, RZ, PT ;  /* 0x000000ff0800720c */ /* 0x008fc80003f05070 */
[----:B------:R-:W-:Y:S02]  /*e7d0*/  ISETP.NE.AND.EX P0, PT, R9, RZ, PT, P0 ;  /* 0x000000ff0900720c */ /* 0x000fe40003f05300 */
[----:B--2---:R-:W-:-:S05]  /*e7e0*/  I2FP.F32.U32 R0, R14 ;  /* 0x0000000e00007245 */ /* 0x004fca0000201000 */
[----:B------:R-:W-:-:S04]  /*e7f0*/  FMUL R0, R0, UR6 ;  /* 0x0000000600007c20 */ /* 0x000fc80008400000 */
[----:B------:R2:W3:Y:S02]  /*e800*/  F2I.U32.TRUNC.NTZ R15, R0 ;  /* 0x00000000000f7305 */ /* 0x0004e4000020f000 */
[----:B------:R-:W-:Y:S05]  /*e810*/  @!P0 BRA `(.L_x_295) ;  /* 0x0000000000288947 */ /* 0x000fea0003800000 */
[----:B--2---:R-:W2:Y:S02]  /*e820*/  LDC R0, c[0x0][0x634] ;  /* 0x00018d00ff007b82 */ /* 0x004ea40000000800 */
[----:B--2---:R-:W-:-:S05]  /*e830*/  IADD3 R7, P0, R19, R0, RZ ;  /* 0x0000000013077210 */ /* 0x004fca0007f1e0ff */
[----:B------:R-:W-:-:S04]  /*e840*/  IMAD.X R11, RZ, RZ, R22, P0 ;  /* 0x000000ffff0b7224 */ /* 0x000fc800000e0616 */
[----:B0-----:R-:W-:-:S04]  /*e850*/  IMAD.WIDE.U32 R2, R11, R8, RZ ;  /* 0x000000080b027225 */ /* 0x001fc800078e00ff */
[----:B------:R-:W-:-:S04]  /*e860*/  IMAD.WIDE.U32 R4, P0, R7, R9, R2 ;  /* 0x0000000907047225 */ /* 0x000fc80007800002 */
[----:B------:R-:W-:-:S04]  /*e870*/  IMAD.WIDE.U32 R2, R7, R8, RZ ;  /* 0x0000000807027225 */ /* 0x000fc800078e00ff */
[----:B------:R-:W-:Y:S01]  /*e880*/  IMAD.X R7, RZ, RZ, RZ, P0 ;  /* 0x000000ffff077224 */ /* 0x000fe200000e06ff */
[----:B------:R-:W-:Y:S01]  /*e890*/  IADD3 RZ, P0, R3, R4, RZ ;  /* 0x0000000403ff7210 */ /* 0x000fe20007f1e0ff */
[----:B------:R-:W-:-:S04]  /*e8a0*/  IMAD.MOV.U32 R6, RZ, RZ, R5 ;  /* 0x000000ffff067224 */ /* 0x000fc800078e0005 */
[----:B------:R-:W-:-:S08]  /*e8b0*/  IMAD.WIDE.U32.X R6, R11, R9, R6, P0 ;  /* 0x000000090b067225 */ /* 0x000fd000000e0406 */
.L_x_295:
[-CC-:B0-----:R-:W-:Y:S01]  /*e8c0*/  SHF.R.U64 R11, R6, R10.reuse, R7.reuse ;  /* 0x0000000a060b7219 */ /* 0x181fe20000001207 */
[----:B------:R-:W0:Y:S01]  /*e8d0*/  LDC.64 R20, c[0x0][0x640] ;  /* 0x00019000ff147b82 */ /* 0x000e220000000a00 */
[----:B--2---:R-:W-:Y:S01]  /*e8e0*/  SHF.R.U32.HI R0, RZ, R10, R7 ;  /* 0x0000000aff007219 */ /* 0x004fe20000011607 */
[----:B------:R-:W-:Y:S01]  /*e8f0*/  IMAD.MOV.U32 R2, RZ, RZ, R19 ;  /* 0x000000ffff027224 */ /* 0x000fe200078e0013 */
[----:B------:R-:W-:Y:S01]  /*e900*/  IADD3 R5, P0, RZ, -R11, RZ ;  /* 0x8000000bff057210 */ /* 0x000fe20007f1e0ff */
[----:B---3--:R-:W-:Y:S01]  /*e910*/  IMAD.MOV R15, RZ, RZ, -R15 ;  /* 0x000000ffff0f7224 */ /* 0x008fe200078e0a0f */
[----:B------:R-:W-:Y:S01]  /*e920*/  ULDC UR6, c[0x0][0x154] ;  /* 0x0000550000067ab9 */ /* 0x000fe20000000800 */
[----:B------:R-:W-:Y:S02]  /*e930*/  IMAD.MOV.U32 R7, RZ, RZ, 0x1 ;  /* 0x00000001ff077424 */ /* 0x000fe400078e00ff */
[----:B------:R-:W2:Y:S01]  /*e940*/  LDC R4, c[0x0][0x618] ;  /* 0x00018600ff047b82 */ /* 0x000ea20000000800 */
[----:B------:R-:W-:-:S02]  /*e950*/  IMAD.X R3, RZ, RZ, ~R0, P0 ;  /* 0x000000ffff037224 */ /* 0x000fc400000e0e00 */
[----:B------:R-:W-:Y:S02]  /*e960*/  IMAD R17, R17, R15, R14 ;  /* 0x0000000f11117224 */ /* 0x000fe400078e020e */
[-C--:B------:R-:W-:Y:S02]  /*e970*/  IMAD R0, R3, R12.reuse, RZ ;  /* 0x0000000c03007224 */ /* 0x080fe400078e02ff */
[----:B------:R-:W-:Y:S01]  /*e980*/  IMAD.MOV.U32 R3, RZ, RZ, R22 ;  /* 0x000000ffff037224 */ /* 0x000fe200078e0016 */
[----:B------:R-:W3:Y:S01]  /*e990*/  LDC R6, c[0x0][0x608] ;  /* 0x00018200ff067b82 */ /* 0x000ee20000000800 */
[----:B------:R-:W-:-:S04]  /*e9a0*/  IMAD.WIDE.U32 R2, R5, R12, R2 ;  /* 0x0000000c05027225 */ /* 0x000fc800078e0002 */
[----:B------:R-:W-:-:S03]  /*e9b0*/  IMAD R5, R5, R13, R0 ;  /* 0x0000000d05057224 */ /* 0x000fc600078e0200 */
[----:B------:R-:W5:Y:S01]  /*e9c0*/  LDC R18, c[0x0][0x658] ;  /* 0x00019600ff127b82 */ /* 0x000f620000000800 */
[----:B------:R-:W-:Y:S01]  /*e9d0*/  I2FP.F32.U32 R0, R16 ;  /* 0x0000001000007245 */ /* 0x000fe20000201000 */
[----:B------:R-:W-:Y:S01]  /*e9e0*/  IMAD.IADD R3, R3, 0x1, R5 ;  /* 0x0000000103037824 */ /* 0x000fe200078e0205 */
[----:B0-----:R-:W-:Y:S01]  /*e9f0*/  ISETP.NE.U32.AND P0, PT, R20, RZ, PT ;  /* 0x000000ff1400720c */ /* 0x001fe20003f05070 */
[----:B------:R-:W-:Y:S02]  /*ea00*/  IMAD.MOV.U32 R5, RZ, RZ, -0x1 ;  /* 0xffffffffff057424 */ /* 0x000fe400078e00ff */
[----:B------:R-:W-:Y:S02]  /*ea10*/  FMUL R0, R0, UR6 ;  /* 0x0000000600007c20 */ /* 0x000fe40008400000 */
[----:B------:R-:W0:Y:S01]  /*ea20*/  LDC R15, c[0x0][0x148] ;  /* 0x00005200ff0f7b82 */ /* 0x000e220000000800 */
[----:B--2---:R-:W-:Y:S01]  /*ea30*/  SHF.R.U64 R10, R2, R4, R3 ;  /* 0x00000004020a7219 */ /* 0x004fe20000001203 */
[----:B------:R2:W0:Y:S01]  /*ea40*/  F2I.U32.TRUNC.NTZ R13, R0 ;  /* 0x00000000000d7305 */ /* 0x000422000020f000 */
[----:B------:R-:W-:-:S02]  /*ea50*/  ISETP.NE.AND.EX P0, PT, R21, RZ, PT, P0 ;  /* 0x000000ff1500720c */ /* 0x000fc40003f05300 */
[----:B------:R-:W-:-:S03]  /*ea60*/  SHF.R.U32.HI R3, RZ, R4, R3 ;  /* 0x00000004ff037219 */ /* 0x000fc60000011603 */
[----:B------:R-:W0:Y:S01]  /*ea70*/  LDC R14, c[0x0][0x600] ;  /* 0x00018000ff0e7b82 */ /* 0x000e220000000800 */
[-CC-:B---3--:R-:W-:Y:S02]  /*ea80*/  SHF.R.U64 R8, R10, R6.reuse, R3.reuse ;  /* 0x000000060a087219 */ /* 0x188fe40000001203 */
[----:B------:R-:W-:-:S05]  /*ea90*/  SHF.R.U32.HI R3, RZ, R6, R3 ;  /* 0x00000006ff037219 */ /* 0x000fca0000011603 */
[----:B------:R-:W3:Y:S01]  /*eaa0*/  LDC R22, c[0x0][0x648] ;  /* 0x00019200ff167b82 */ /* 0x000ee20000000800 */
[-CC-:B-----5:R-:W-:Y:S02]  /*eab0*/  SHF.R.U64 R12, R8, R18.reuse, R3.reuse ;  /* 0x00000012080c7219 */ /* 0x1a0fe40000001203 */
[-C--:B------:R-:W-:Y:S02]  /*eac0*/  SHF.L.U32 R5, R5, R18.reuse, RZ ;  /* 0x0000001205057219 */ /* 0x080fe400000006ff */
[-C--:B------:R-:W-:Y:S01]  /*ead0*/  SHF.R.U32.HI R3, RZ, R18.reuse, R3 ;  /* 0x00000012ff037219 */ /* 0x080fe20000011603 */
[----:B------:R-:W-:Y:S01]  /*eae0*/  IMAD.MOV.U32 R2, RZ, RZ, R12 ;  /* 0x000000ffff027224 */ /* 0x000fe200078e000c */
[----:B------:R-:W-:Y:S01]  /*eaf0*/  SHF.L.U32 R18, R7, R18, RZ ;  /* 0x0000001207127219 */ /* 0x000fe200000006ff */
[----:B------:R-:W0:Y:S01]  /*eb00*/  LDC R23, c[0x0][0x638] ;  /* 0x00018e00ff177b82 */ /* 0x000e220000000800 */
[----:B------:R-:W-:-:S07]  /*eb10*/  LOP3.LUT R19, RZ, R5, RZ, 0x33, !PT ;  /* 0x00000005ff137212 */ /* 0x000fce00078e33ff */
[----:B------:R-:W0:Y:S01]  /*eb20*/  LDC R24, c[0x0][0x610] ;  /* 0x00018400ff187b82 */ /* 0x000e220000000800 */
[----:B--2---:R-:W-:Y:S05]  /*eb30*/  @!P0 BRA `(.L_x_296) ;  /* 0x0000000000288947 */ /* 0x004fea0003800000 */
        /* <DEDUP_REMOVED lines=10> */
.L_x_296:
[----:B---3--:R-:W-:Y:S01]  /*ebe0*/  SHF.R.U64 R0, R2, R22, R3 ;  /* 0x0000001602007219 */ /* 0x008fe20000001203 */
[----:B0-----:R-:W-:Y:S01]  /*ebf0*/  VIADD R7, R14, 0xffffffff ;  /* 0xffffffff0e077836 */ /* 0x001fe20000000000 */
[----:B------:R-:W-:Y:S01]  /*ec00*/  LOP3.LUT R5, R8, R19, RZ, 0xc0, !PT ;  /* 0x0000001308057212 */ /* 0x000fe200078ec0ff */
[----:B------:R-:W-:Y:S02]  /*ec10*/  IMAD.MOV R13, RZ, RZ, -R13 ;  /* 0x000000ffff0d7224 */ /* 0x000fe400078e0a0d */
[----:B------:R-:W-:Y:S02]  /*ec20*/  IMAD.MOV R3, RZ, RZ, -R0 ;  /* 0x000000ffff037224 */ /* 0x000fe400078e0a00 */
[----:B------:R-:W-:Y:S01]  /*ec30*/  IMAD R2, R18, R0, R5 ;  /* 0x0000000012027224 */ /* 0x000fe200078e0205 */
[----:B------:R-:W-:Y:S01]  /*ec40*/  LOP3.LUT R5, R10, R7, RZ, 0xc0, !PT ;  /* 0x000000070a057212 */ /* 0x000fe200078ec0ff */
[----:B------:R-:W-:Y:S02]  /*ec50*/  @P2 IMAD R17, R15, R13, R16 ;  /* 0x0000000d0f112224 */ /* 0x000fe400078e0210 */
[----:B------:R-:W-:-:S02]  /*ec60*/  IMAD R0, R3, R23, R12 ;  /* 0x0000001703007224 */ /* 0x000fc400078e020c */
[----:B------:R-:W-:Y:S02]  /*ec70*/  IMAD.MOV.U32 R4, RZ, RZ, 0x1 ;  /* 0x00000001ff047424 */ /* 0x000fe400078e00ff */
[----:B------:R-:W-:Y:S02]  /*ec80*/  IMAD R2, R2, R24, R17 ;  /* 0x0000001802027224 */ /* 0x000fe400078e0211 */
[----:B------:R-:W-:Y:S01]  /*ec90*/  IMAD R3, R0, R14, R5 ;  /* 0x0000000e00037224 */ /* 0x000fe200078e0205 */
[----:B------:R-:W-:-:S04]  /*eca0*/  PRMT R0, R4, 0x7610, R0 ;  /* 0x0000761004007816 */ /* 0x000fc80000000000 */
[----:B------:R-:W-:Y:S02]  /*ecb0*/  SEL R4, R3, R2, !P2 ;  /* 0x0000000203047207 */ /* 0x000fe40005000000 */
[----:B------:R-:W-:-:S03]  /*ecc0*/  SEL R2, R2, R3, !P2 ;  /* 0x0000000302027207 */ /* 0x000fc60005000000 */
[----:B------:R2:W-:Y:S04]  /*ecd0*/  STL [R1+0x88], R4 ;  /* 0x0000880401007387 */ /* 0x0005e80000100800 */
[----:B------:R2:W-:Y:S04]  /*ece0*/  STL [R1+0x78], R11 ;  /* 0x0000780b01007387 */ /* 0x0005e80000100800 */
[----:B------:R2:W-:Y:S02]  /*ecf0*/  STL [R1+0x84], R2 ;  /* 0x0000840201007387 */ /* 0x0005e40000100800 */
.L_x_294:
[----:B------:R-:W-:Y:S01]  /*ed00*/  LOP3.LUT P0, RZ, R0, 0xff, RZ, 0xc0, !PT ;  /* 0x000000ff00ff7812 */ /* 0x000fe2000780c0ff */
[----:B------:R-:W-:-:S12]  /*ed10*/  ULOP3.LUT UR30, UR30, 0x1, URZ, 0x3c, !UPT ;  /* 0x000000011e1e7892 */ /* 0x000fd8000f8e3c3f */
[----:B------:R-:W-:Y:S05]  /*ed20*/  @P0 BRA `(.L_x_297) ;  /* 0xffffff2800100947 */ /* 0x000fea000383ffff */
[----:B------:R-:W-:Y:S05]  /*ed30*/  EXIT ;  /* 0x000000000000794d */ /* 0x000fea0003800000 */
.L_x_13:
[----:B------:R-:W-:-:S08]  /*ed40*/  ISETP.NE.AND P0, PT, RZ, UR6, PT ;  /* 0x00000006ff007c0c */ /* 0x000fd0000bf05270 */
[----:B0123--:R-:W0:-:S00]  /*ed50*/  USETMAXREG.DEALLOC.CTAPOOL 0x28 ;  /* 0x00000028000079c8 */ /* 0x00fe0000080e0500 */
[----:B------:R-:W-:Y:S05]  /*ed60*/  @P0 EXIT ;  /* 0x000000000000094d */ /* 0x000fea0003800000 */
[----:B0-----:R-:W-:Y:S01]  /*ed70*/  LOP3.LUT P0, RZ, R0, 0xff, RZ, 0xc0, !PT ;  /* 0x000000ff00ff7812 */ /* 0x001fe2000780c0ff */
[----:B------:R-:W-:Y:S02]  /*ed80*/  IMAD.MOV.U32 R0, RZ, RZ, 0x1 ;  /* 0x00000001ff007424 */ /* 0x000fe400078e00ff */
[----:B------:R-:W-:-:S10]  /*ed90*/  IMAD.MOV.U32 R8, RZ, RZ, RZ ;  /* 0x000000ffff087224 */ /* 0x000fd400078e00ff */
[----:B------:R-:W-:Y:S05]  /*eda0*/  @!P0 BRA `(.L_x_298) ;  /* 0x0000000c00408947 */ /* 0x000fea0003800000 */
[----:B------:R-:W-:Y:S01]  /*edb0*/  LOP3.LUT P0, RZ, R2, 0x1f, RZ, 0xc0, !PT ;  /* 0x0000001f02ff7812 */ /* 0x000fe2000780c0ff */
[----:B------:R-:W-:Y:S01]  /*edc0*/  ULDC UR5, c[0x0][0x658] ;  /* 0x0001960000057ab9 */ /* 0x000fe20000000800 */
[----:B------:R-:W-:Y:S01]  /*edd0*/  UMOV UR6, 0xffffffff ;  /* 0xffffffff00067882 */ /* 0x000fe20000000000 */
[----:B------:R-:W-:Y:S01]  /*ede0*/  BSSY B0, `(.L_x_298) ;  /* 0x00000cc000007945 */ /* 0x000fe20003800000 */
[----:B------:R-:W-:Y:S01]  /*edf0*/  USHF.L.U32 UR6, UR6, UR5, URZ ;  /* 0x0000000506067299 */ /* 0x000fe2000800063f */
[C---:B------:R-:W-:Y:S01]  /*ee00*/  ISETP.NE.AND P3, PT, R3.reuse, RZ, PT ;  /* 0x000000ff0300720c */ /* 0x040fe20003f65270 */
[----:B------:R-:W-:Y:S01]  /*ee10*/  IMAD.MOV.U32 R9, RZ, RZ, 0x1 ;  /* 0x00000001ff097424 */ /* 0x000fe200078e00ff */
[----:B------:R-:W-:Y:S01]  /*ee20*/  ISETP.NE.OR P0, PT, R3, RZ, !P0 ;  /* 0x000000ff0300720c */ /* 0x000fe20004705670 */
[----:B------:R-:W-:Y:S01]  /*ee30*/  IMAD.MOV.U32 R0, RZ, RZ, 0x1 ;  /* 0x00000001ff007424 */ /* 0x000fe200078e00ff */
[----:B------:R-:W-:Y:S01]  /*ee40*/  ULDC UR4, c[0x0][0x600] ;  /* 0x0001800000047ab9 */ /* 0x000fe20000000800 */
[----:B------:R-:W-:Y:S01]  /*ee50*/  IMAD.MOV.U32 R8, RZ, RZ, RZ ;  /* 0x000000ffff087224 */ /* 0x000fe200078e00ff */
[----:B------:R-:W-:Y:S01]  /*ee60*/  UMOV UR7, 0x1 ;  /* 0x0000000100077882 */ /* 0x000fe20000000000 */
[----:B------:R-:W-:-:S02]  /*ee70*/  UIADD3 UR26, UR14, 0x1, URZ ;  /* 0x000000010e1a7890 */ /* 0x000fc4000fffe03f */
[----:B------:R-:W-:Y:S02]  /*ee80*/  ULOP3.LUT UR27, UR13, 0x2, URZ, 0xfc, !UPT ;  /* 0x000000020d1b7892 */ /* 0x000fe4000f8efc3f */
[----:B------:R-:W-:Y:S02]  /*ee90*/  UIADD3 UR18, UR4, -0x1, URZ ;  /* 0xffffffff04127890 */ /* 0x000fe4000fffe03f */
[----:B------:R-:W-:Y:S02]  /*eea0*/  USHF.L.U32 UR22, UR7, UR5, URZ ;  /* 0x0000000507167299 */ /* 0x000fe4000800063f */
[----:B------:R-:W-:Y:S01]  /*eeb0*/  ULOP3.LUT UR19, URZ, UR6, URZ, 0x33, !UPT ;  /* 0x000000063f137292 */ /* 0x000fe2000f8e333f */
[----:B------:R-:W-:-:S11]  /*eec0*/  ULDC.64 UR24, c[0x0][0x198] ;  /* 0x0000660000187ab9 */ /* 0x000fd60000000a00 */
.L_x_310:
[----:B------:R-:W-:-:S03]  /*eed0*/  UMOV UR4, 0xffffffff ;  /* 0xffffffff00047882 */ /* 0x000fc60000000000 */
[----:B01----:R-:W-:Y:S05]  /*eee0*/  BRA.DIV UR4, `(.L_x_299) ;  /* 0x0000001204647947 */ /* 0x003fea000b800000 */
[----:B------:R-:W-:-:S13]  /*eef0*/  ELECT P1, URZ, PT ;  /* 0x00000000003f782f */ /* 0x000fda0003820000 */
.L_x_325:
[----:B------:R-:W0:Y:S01]  /*ef00*/  LDC R2, c[0x0][0x28c] ;  /* 0x0000a300ff027b82 */ /* 0x000e220000000800 */
[----:B------:R-:W-:Y:S01]  /*ef10*/  BSSY B1, `(.L_x_300) ;  /* 0x000003b000017945 */ /* 0x000fe20003800000 */
[----:B0-----:R-:W-:-:S13]  /*ef20*/  ISETP.LT.OR P1, PT, R2, 0x1, !P1 ;  /* 0x000000010200780c */ /* 0x001fda0004f21670 */
[----:B------:R-:W-:Y:S05]  /*ef30*/  @P1 BRA `(.L_x_301) ;  /* 0x0000000000e01947 */ /* 0x000fea0003800000 */
[----:B------:R-:W2:Y:S04]  /*ef40*/  LDL.LU R4, [R1+0x88] ;  /* 0x0000880001047983 */ /* 0x000ea80000300800 */
[----:B------:R-:W3:Y:S01]  /*ef50*/  LDL.LU R3, [R1+0x84] ;  /* 0x0000840001037983 */ /* 0x000ee20000300800 */
[----:B------:R-:W-:Y:S02]  /*ef60*/  IMAD.MOV.U32 R12, RZ, RZ, RZ ;  /* 0x000000ffff0c7224 */ /* 0x000fe400078e00ff */
[----:B------:R-:W-:Y:S02]  /*ef70*/  IMAD.U32 R13, RZ, RZ, UR26 ;  /* 0x0000001aff0d7e24 */ /* 0x000fe4000f8e00ff */
[----:B------:R-:W-:Y:S02]  /*ef80*/  IMAD.MOV.U32 R2, RZ, RZ, R0 ;  /* 0x000000ffff027224 */ /* 0x000fe400078e0000 */
[----:B--2---:R-:W-:-:S02]  /*ef90*/  IMAD.SHL.U32 R6, R4, 0x100, RZ ;  /* 0x0000010004067824 */ /* 0x004fc400078e00ff */
[----:B---3--:R-:W-:Y:S02]  /*efa0*/  IMAD.SHL.U32 R7, R3, 0x40, RZ ;  /* 0x0000004003077824 */ /* 0x008fe400078e00ff */
[----:B------:R-:W-:-:S07]  /*efb0*/  IMAD.MOV.U32 R3, RZ, RZ, R8 ;  /* 0x000000ffff037224 */ /* 0x000fce00078e0008 */
.L_x_305:
[----:B------:R-:W0:Y:S01]  /*efc0*/  S2R R5, SR_CgaCtaId ;  /* 0x0000000000057919 */ /* 0x000e220000008800 */
[----:B------:R-:W-:-:S04]  /*efd0*/  MOV R4, 0x400 ;  /* 0x0000040000047802 */ /* 0x000fc80000000f00 */
[----:B0-----:R-:W-:Y:S02]  /*efe0*/  LEA R10, R5, R4, 0x18 ;  /* 0x00000004050a7211 */ /* 0x001fe400078ec0ff */
[----:B------:R-:W-:Y:S01]  /*eff0*/  SHF.L.U32 R4, R2, 0x1f, RZ ;  /* 0x0000001f02047819 */ /* 0x000fe200000006ff */
[----:B------:R-:W0:Y:S02]  /*f000*/  @!P3 LDC R5, c[0x0][0x500] ;  /* 0x00014000ff05bb82 */ /* 0x000e240000000800 */
[----:B------:R-:W-:-:S04]  /*f010*/  IMAD R11, R3, 0x8, R10 ;  /* 0x00000008030b7824 */ /* 0x000fc800078e020a */
[----:B------:R-:W1:Y:S02]  /*f020*/  SYNCS.PHASECHK.TRANS64.TRYWAIT P1, [R11+URZ+0x30], R4 ;  /* 0x000030040b0075a7 */ /* 0x000e64000802017f */
[----:B-1----:R-:W-:Y:S05]  /*f030*/  @!P1 BRA `(.L_x_302) ;  /* 0x0000001000309947 */ /* 0x002fea0003800000 */
.L_x_326:
[----:B------:R-:W-:Y:S01]  /*f040*/  UPRMT UR4, UR27, 0x9910, URZ ;  /* 0x000099101b047896 */ /* 0x000fe2000800003f */
[----:B0-----:R0:W-:Y:S03]  /*f050*/  @!P3 SYNCS.ARRIVE.TRANS64 RZ, [R11+URZ], R5 ;  /* 0x000000050bffb9a7 */ /* 0x0011e6000800003f */
[----:B------:R-:W-:-:S06]  /*f060*/  UISETP.NE.AND UP0, UPT, UR4, 0x2, UPT ;  /* 0x000000020400788c */ /* 0x000fcc000bf05270 */
[----:B------:R-:W-:-:S13]  /*f070*/  PLOP3.LUT P1, PT, PT, PT, UP0, 0x80, 0x0 ;  /* 0x000000000000781c */ /* 0x000fda0003f2f008 */
[----:B0-----:R-:W-:Y:S05]  /*f080*/  @P1 BRA `(.L_x_303) ;  /* 0x0000000000041947 */ /* 0x001fea0003800000 */
[----:B------:R-:W-:Y:S01]  /*f090*/  BPT.TRAP 0x1 ;  /* 0x000000040000795c */ /* 0x000fe20000300000 */
.L_x_303:
[----:B------:R-:W-:Y:S05]  /*f0a0*/  @P0 BRA `(.L_x_304) ;  /* 0x0000000000040947 */ /* 0x000fea0003800000 */
[----:B------:R-:W-:Y:S01]  /*f0b0*/  BPT.TRAP 0x1 ;  /* 0x000000040000795c */ /* 0x000fe20000300000 */
.L_x_304:
[----:B------:R-:W2:Y:S01]  /*f0c0*/  LDL R5, [R1+0x78] ;  /* 0x0000780001057983 */ /* 0x000ea20000100800 */
[--C-:B-1----:R-:W-:Y:S01]  /*f0d0*/  IMAD R4, R3, 0x800, R10.reuse ;  /* 0x0000080003047824 */ /* 0x102fe200078e020a */
[----:B------:R-:W-:Y:S01]  /*f0e0*/  R2UR UR9, R11 ;  /* 0x000000000b0972ca */ /* 0x000fe200000e0000 */
[----:B------:R-:W-:Y:S01]  /*f0f0*/  IMAD R10, R3, 0x2000, R10 ;  /* 0x00002000030a7824 */ /* 0x000fe200078e020a */
[----:B------:R-:W-:Y:S01]  /*f100*/  UIADD3 UR4, UP0, UR24, 0xf0, URZ ;  /* 0x000000f018047890 */ /* 0x000fe2000ff1e03f */
[----:B------:R-:W-:Y:S01]  /*f110*/  VIADD R13, R13, 0xffffffff ;  /* 0xffffffff0d0d7836 */ /* 0x000fe20000000000 */
[----:B------:R-:W-:Y:S01]  /*f120*/  R2UR UR5, R4 ;  /* 0x00000000040572ca */ /* 0x000fe200000e0000 */
[----:B------:R-:W-:Y:S01]  /*f130*/  UIADD3 UR28, UP1, UR24, 0x1f0, URZ ;  /* 0x000001f0181c7890 */ /* 0x000fe2000ff3e03f */
[----:B------:R-:W-:Y:S01]  /*f140*/  R2UR UR8, R10 ;  /* 0x000000000a0872ca */ /* 0x000fe200000e0000 */
[----:B------:R-:W-:Y:S01]  /*f150*/  VIADD R3, R3, 0x1 ;  /* 0x0000000103037836 */ /* 0x000fe20000000000 */
[----:B------:R-:W-:Y:S01]  /*f160*/  R2UR UR11, R7 ;  /* 0x00000000070b72ca */ /* 0x000fe200000e0000 */
[----:B------:R-:W-:Y:S01]  /*f170*/  UIADD3.X UR29, URZ, UR25, URZ, UP1, !UPT ;  /* 0x000000193f1d7290 */ /* 0x000fe20008ffe43f */
[----:B------:R-:W-:Y:S01]  /*f180*/  R2UR UR10, R12 ;  /* 0x000000000c0a72ca */ /* 0x000fe200000e0000 */
[----:B------:R-:W-:Y:S01]  /*f190*/  UMOV UR6, 0x0 ;  /* 0x0000000000067882 */ /* 0x000fe20000000000 */
[----:B------:R-:W-:Y:S01]  /*f1a0*/  R2UR UR23, R6 ;  /* 0x00000000061772ca */ /* 0x000fe200000e0000 */
[----:B------:R-:W-:Y:S01]  /*f1b0*/  UMOV UR7, 0x10000000 ;  /* 0x1000000000077882 */ /* 0x000fe20000000000 */
[----:B------:R-:W-:Y:S01]  /*f1c0*/  ISETP.GT.AND P4, PT, R13, 0x1, PT ;  /* 0x000000010d00780c */ /* 0x000fe20003f84270 */
[----:B------:R-:W-:Y:S01]  /*f1d0*/  VIADD R12, R12, 0x20 ;  /* 0x000000200c0c7836 */ /* 0x000fe20000000000 */
[----:B------:R-:W-:Y:S01]  /*f1e0*/  ISETP.NE.AND P1, PT, R3, 0x6, PT ;  /* 0x000000060300780c */ /* 0x000fe20003f25270 */
[----:B------:R-:W-:-:S02]  /*f1f0*/  UIADD3 UR16, UR5, 0x180, URZ ;  /* 0x0000018005107890 */ /* 0x000fc4000fffe03f */
[----:B------:R-:W-:Y:S01]  /*f200*/  UIADD3.X UR5, URZ, UR25, URZ, UP0, !UPT ;  /* 0x000000193f057290 */ /* 0x000fe200087fe43f */
[----:B------:R-:W-:Y:S01]  /*f210*/  SEL R3, R3, RZ, P1 ;  /* 0x000000ff03037207 */ /* 0x000fe20000800000 */
[----:B------:R-:W-:-:S03]  /*f220*/  UIADD3 UR17, UR8, 0x3180, URZ ;  /* 0x0000318008117890 */ /* 0x000fc6000fffe03f */
[----:B------:R-:W-:Y:S01]  /*f230*/  UMOV UR8, UR16 ;  /* 0x0000001000087c82 */ /* 0x000fe20008000000 */
[----:B--2---:R-:W-:Y:S02]  /*f240*/  R2UR UR12, R5 ;  /* 0x00000000050c72ca */ /* 0x004fe400000e0000 */
[----:B------:R-:W-:-:S04]  /*f250*/  SEL R5, RZ, 0x1, P1 ;  /* 0x00000001ff057807 */ /* 0x000fc80000800000 */
[----:B------:R-:W-:-:S07]  /*f260*/  LOP3.LUT R2, R2, R5, RZ, 0x3c, !PT ;  /* 0x0000000502027212 */ /* 0x000fce00078e3cff */
[----:B------:R0:W-:Y:S02]  /*f270*/  UTMALDG.3D [UR8], [UR4], desc[UR6] ;  /* 0x00000608040075b4 */ /* 0x0001e40008011000 */
[----:B0-----:R-:W-:Y:S01]  /*f280*/  UMOV UR8, UR17 ;  /* 0x0000001100087c82 */ /* 0x001fe20008000000 */
[----:B------:R-:W-:Y:S02]  /*f290*/  UMOV UR11, UR23 ;  /* 0x00000017000b7c82 */ /* 0x000fe40008000000 */
[----:B------:R0:W-:Y:S02]  /*f2a0*/  UTMALDG.3D [UR8], [UR28], desc[UR6] ;  /* 0x000006081c0075b4 */ /* 0x0001e40008011000 */
[----:B0-----:R-:W-:Y:S05]  /*f2b0*/  @P4 BRA `(.L_x_305) ;  /* 0xfffffffc00404947 */ /* 0x001fea000383ffff */
.L_x_301:
[----:B------:R-:W-:Y:S05]  /*f2c0*/  BSYNC B1 ;  /* 0x0000000000017941 */ /* 0x000fea0003800000 */
.L_x_300:
[----:B------:R-:W2:Y:S01]  /*f2d0*/  LDL.LU R15, [R1+0x7c] ;  /* 0x00007c00010f7983 */ /* 0x000ea20000300800 */
[----:B------:R-:W-:Y:S01]  /*f2e0*/  LOP3.LUT P5, RZ, R9, 0xff, RZ, 0xc0, !PT ;  /* 0x000000ff09ff7812 */ /* 0x000fe200078ac0ff */
[----:B------:R-:W-:Y:S01]  /*f2f0*/  VIADD R8, R8, UR14 ;  /* 0x0000000e08087c36 */ /* 0x000fe20008000000 */
[----:B------:R-:W-:Y:S01]  /*f300*/  UISETP.GE.U32.AND UP0, UPT, UR14, 0x6, UPT ;  /* 0x000000060e00788c */ /* 0x000fe2000bf06070 */
[----:B------:R-:W3:Y:S01]  /*f310*/  LDL.LU R14, [R1+0x80] ;  /* 0x00008000010e7983 */ /* 0x000ee20000300800 */
[----:B------:R-:W-:Y:S01]  /*f320*/  IMAD.U32 R5, RZ, RZ, UR14 ;  /* 0x0000000eff057e24 */ /* 0x000fe2000f8e00ff */
[----:B------:R-:W-:Y:S01]  /*f330*/  ULDC.64 UR4, c[0x0][0x650] ;  /* 0x0001940000047ab9 */ /* 0x000fe20000000a00 */
[----:B------:R-:W-:Y:S01]  /*f340*/  ISETP.GT.U32.AND P1, PT, R8, 0x5, PT ;  /* 0x000000050800780c */ /* 0x000fe20003f24070 */
[----:B------:R-:W-:Y:S01]  /*f350*/  BSSY B1, `(.L_x_306) ;  /* 0x0000072000017945 */ /* 0x000fe20003800000 */
[----:B------:R-:W-:Y:S02]  /*f360*/  PLOP3.LUT P4, PT, PT, PT, UP0, 0x80, 0x0 ;  /* 0x000000000000781c */ /* 0x000fe40003f8f008 */
[----:B------:R-:W-:-:S02]  /*f370*/  ISETP.LT.U32.AND P1, PT, R5, 0x6, P1 ;  /* 0x000000060500780c */ /* 0x000fc40000f21070 */
[----:B------:R-:W-:Y:S01]  /*f380*/  PRMT R9, RZ, 0x7610, R9 ;  /* 0x00007610ff097816 */ /* 0x000fe20000000009 */
[----:B------:R-:W0:Y:S01]  /*f390*/  @P5 S2R R3, SR_CgaCtaId ;  /* 0x0000000000035919 */ /* 0x000e220000008800 */
[----:B------:R-:W-:-:S04]  /*f3a0*/  @P5 MOV R2, 0x400 ;  /* 0x0000040000025802 */ /* 0x000fc80000000f00 */
[----:B0-----:R-:W-:Y:S01]  /*f3b0*/  @P5 LEA R4, R3, R2, 0x18 ;  /* 0x0000000203045211 */ /* 0x001fe200078ec0ff */
[----:B------:R-:W-:-:S03]  /*f3c0*/  IMAD.WIDE.U32 R2, R8, -0x55555555, RZ ;  /* 0xaaaaaaab08027825 */ /* 0x000fc600078e00ff */
[----:B------:R0:W-:Y:S02]  /*f3d0*/  @P5 SYNCS.ARRIVE.TRANS64.A1T0 RZ, [R4+URZ+0x98], RZ ;  /* 0x000098ff04ff59a7 */ /* 0x0001e4000810003f */
[----:B------:R-:W-:Y:S02]  /*f3e0*/  SHF.R.U32.HI R5, RZ, 0x2, R3 ;  /* 0x00000002ff057819 */ /* 0x000fe40000011603 */
[----:B------:R-:W-:Y:S02]  /*f3f0*/  SEL R3, RZ, 0x1, !P1 ;  /* 0x00000001ff037807 */ /* 0x000fe40004800000 */
[----:B------:R-:W-:Y:S01]  /*f400*/  PRMT R2, RZ, 0x7610, R2 ;  /* 0x00007610ff027816 */ /* 0x000fe20000000002 */
[----:B------:R-:W-:Y:S01]  /*f410*/  IMAD R8, R5, -0x6, R8 ;  /* 0xfffffffa05087824 */ /* 0x000fe200078e0208 */
[----:B------:R-:W-:Y:S01]  /*f420*/  LOP3.LUT R0, R0, R3, RZ, 0x3c, !PT ;  /* 0x0000000300007212 */ /* 0x000fe200078e3cff */
[----:B0-----:R-:W-:Y:S02]  /*f430*/  IMAD.MOV.U32 R4, RZ, RZ, -0x1 ;  /* 0xffffffffff047424 */ /* 0x001fe400078e00ff */
[----:B------:R-:W-:Y:S01]  /*f440*/  IMAD.MOV.U32 R3, RZ, RZ, -0x1 ;  /* 0xffffffffff037424 */ /* 0x000fe200078e00ff */
[----:B------:R-:W-:Y:S01]  /*f450*/  @P4 LOP3.LUT R0, R0, 0x1, R5, 0x78, !PT ;  /* 0x0000000100004812 */ /* 0x000fe200078e7805 */
[----:B------:R-:W-:Y:S01]  /*f460*/  IMAD.MOV.U32 R5, RZ, RZ, -0x1 ;  /* 0xffffffffff057424 */ /* 0x000fe200078e00ff */
[----:B---3--:R-:W-:-:S04]  /*f470*/  IADD3 R14, P5, R14, UR20, RZ ;  /* 0x000000140e0e7c10 */ /* 0x008fc8000ffbe0ff */
[----:B--2---:R-:W-:Y:S01]  /*f480*/  IADD3.X R15, R15, UR15, RZ, P5, !PT ;  /* 0x0000000f0f0f7c10 */ /* 0x004fe2000affe4ff */
[----:B------:R0:W-:Y:S01]  /*f490*/  STL [R1+0x80], R14 ;  /* 0x0000800e01007387 */ /* 0x0001e20000100800 */
[----:B------:R-:W-:-:S03]  /*f4a0*/  ISETP.GE.U32.AND P1, PT, R14, UR4, PT ;  /* 0x000000040e007c0c */ /* 0x000fc6000bf26070 */
[----:B------:R0:W-:Y:S01]  /*f4b0*/  STL [R1+0x7c], R15 ;  /* 0x00007c0f01007387 */ /* 0x0001e20000100800 */
[----:B------:R-:W-:-:S03]  /*f4c0*/  ISETP.GE.U32.AND.EX P1, PT, R15, UR5, PT, P1 ;  /* 0x000000050f007c0c */ /* 0x000fc6000bf26110 */
[----:B------:R0:W-:Y:S04]  /*f4d0*/  STL [R1+0x84], R5 ;  /* 0x0000840501007387 */ /* 0x0001e80000100800 */
[----:B------:R0:W-:Y:S04]  /*f4e0*/  STL [R1+0x88], R4 ;  /* 0x0000880401007387 */ /* 0x0001e80000100800 */
[----:B------:R0:W-:Y:S02]  /*f4f0*/  STL [R1+0x78], R3 ;  /* 0x0000780301007387 */ /* 0x0001e40000100800 */
[----:B------:R-:W-:Y:S05]  /*f500*/  @P1 BRA `(.L_x_307) ;  /* 0x0000000400581947 */ /* 0x000fea0003800000 */
[----:B------:R-:W-:Y:S01]  /*f510*/  ULDC.64 UR4, c[0x0][0x628] ;  /* 0x00018a0000047ab9 */ /* 0x000fe20000000a00 */
[----:B------:R-:W1:Y:S01]  /*f520*/  S2R R12, SR_CTAID.X ;  /* 0x00000000000c7919 */ /* 0x000e620000002500 */
[----:B------:R-:W-:Y:S01]  /*f530*/  ISETP.NE.U32.AND P1, PT, RZ, UR4, PT ;  /* 0x00000004ff007c0c */ /* 0x000fe2000bf25070 */
[----:B------:R-:W-:Y:S01]  /*f540*/  ULDC UR7, c[0x0][0x630] ;  /* 0x00018c0000077ab9 */ /* 0x000fe20000000800 */
[----:B------:R-:W-:Y:S01]  /*f550*/  IMAD.MOV.U32 R2, RZ, RZ, R14 ;  /* 0x000000ffff027224 */ /* 0x000fe200078e000e */
[----:B------:R-:W2:Y:S01]  /*f560*/  S2R R10, SR_CTAID.Y ;  /* 0x00000000000a7919 */ /* 0x000ea20000002600 */
[----:B------:R-:W-:Y:S01]  /*f570*/  ISETP.NE.AND.EX P1, PT, RZ, UR5, PT, P1 ;  /* 0x00000005ff007c0c */ /* 0x000fe2000bf25310 */
[----:B0-----:R-:W-:-:S12]  /*f580*/  IMAD.MOV.U32 R3, RZ, RZ, R15 ;  /* 0x000000ffff037224 */ /* 0x001fd800078e000f */
[----:B------:R-:W-:Y:S05]  /*f590*/  @!P1 BRA `(.L_x_308) ;  /* 0x0000000000289947 */ /* 0x000fea0003800000 */
[----:B------:R-:W-:Y:S02]  /*f5a0*/  ULDC UR6, c[0x0][0x634] ;  /* 0x00018d0000067ab9 */ /* 0x000fe40000000800 */
[----:B------:R-:W-:-:S05]  /*f5b0*/  IADD3 R7, P1, R14, UR6, RZ ;  /* 0x000000060e077c10 */ /* 0x000fca000ff3e0ff */
[----:B------:R-:W-:-:S04]  /*f5c0*/  IMAD.X R11, RZ, RZ, R15, P1 ;  /* 0x000000ffff0b7224 */ /* 0x000fc800008e060f */
[----:B------:R-:W-:-:S04]  /*f5d0*/  IMAD.WIDE.U32 R4, R11, UR4, RZ ;  /* 0x000000040b047c25 */ /* 0x000fc8000f8e00ff */
[----:B------:R-:W-:-:S04]  /*f5e0*/  IMAD.WIDE.U32 R4, P1, R7, UR5, R4 ;  /* 0x0000000507047c25 */ /* 0x000fc8000f820004 */
[----:B------:R-:W-:-:S04]  /*f5f0*/  IMAD.WIDE.U32 R6, R7, UR4, RZ ;  /* 0x0000000407067c25 */ /* 0x000fc8000f8e00ff */
[----:B------:R-:W-:Y:S01]  /*f600*/  IMAD.X R3, RZ, RZ, RZ, P1 ;  /* 0x000000ffff037224 */ /* 0x000fe200008e06ff */
[----:B------:R-:W-:Y:S01]  /*f610*/  IADD3 RZ, P1, R7, R4, RZ ;  /* 0x0000000407ff7210 */ /* 0x000fe20007f3e0ff */
[----:B------:R-:W-:-:S04]  /*f620*/  IMAD.MOV.U32 R2, RZ, RZ, R5 ;  /* 0x000000ffff027224 */ /* 0x000fc800078e0005 */
[----:B------:R-:W-:-:S08]  /*f630*/  IMAD.WIDE.U32.X R2, R11, UR5, R2, P1 ;  /* 0x000000050b027c25 */ /* 0x000fd000088e0402 */
.L_x_308:
[--C-:B------:R-:W-:Y:S01]  /*f640*/  SHF.R.U64 R11, R2, UR7, R3.reuse ;  /* 0x00000007020b7c19 */ /* 0x100fe20008001203 */
[----:B------:R-:W-:Y:S01]  /*f650*/  ULDC.64 UR4, c[0x0][0x620] ;  /* 0x0001880000047ab9 */ /* 0x000fe20000000a00 */
[----:B------:R-:W-:Y:S01]  /*f660*/  SHF.R.U32.HI R2, RZ, UR7, R3 ;  /* 0x00000007ff027c19 */ /* 0x000fe20008011603 */
[----:B------:R-:W-:Y:S01]  /*f670*/  IMAD.MOV.U32 R3, RZ, RZ, R15 ;  /* 0x000000ffff037224 */ /* 0x000fe200078e000f */
[----:B------:R-:W-:Y:S01]  /*f680*/  IADD3 R5, P1, RZ, -R11, RZ ;  /* 0x8000000bff057210 */ /* 0x000fe20007f3e0ff */
[----:B------:R-:W0:Y:S01]  /*f690*/  LDC R7, c[0x0][0x144] ;  /* 0x00005100ff077b82 */ /* 0x000e220000000800 */
[----:B-1----:R-:W-:Y:S01]  /*f6a0*/  I2FP.F32.U32 R6, R12 ;  /* 0x0000000c00067245 */ /* 0x002fe20000201000 */
[----:B------:R-:W-:Y:S01]  /*f6b0*/  ULDC.64 UR8, c[0x0][0x640] ;  /* 0x0001900000087ab9 */ /* 0x000fe20000000a00 */
[----:B------:R-:W-:Y:S01]  /*f6c0*/  ULDC UR6, c[0x0][0x608] ;  /* 0x0001820000067ab9 */ /* 0x000fe20000000800 */
[----:B------:R-:W-:Y:S01]  /*f6d0*/  IMAD.X R2, RZ, RZ, ~R2, P1 ;  /* 0x000000ffff027224 */ /* 0x000fe200008e0e02 */
[----:B------:R-:W-:-:S03]  /*f6e0*/  ISETP.NE.U32.AND P1, PT, RZ, UR8, PT ;  /* 0x00000008ff007c0c */ /* 0x000fc6000bf25070 */
[----:B------:R-:W-:Y:S01]  /*f6f0*/  IMAD R4, R2, UR4, RZ ;  /* 0x0000000402047c24 */ /* 0x000fe2000f8e02ff */
[----:B------:R-:W1:Y:S01]  /*f700*/  LDC R15, c[0x0][0x148] ;  /* 0x00005200ff0f7b82 */ /* 0x000e620000000800 */
[----:B------:R-:W-:Y:S01]  /*f710*/  IMAD.MOV.U32 R2, RZ, RZ, R14 ;  /* 0x000000ffff027224 */ /* 0x000fe200078e000e */
[----:B------:R-:W-:-:S03]  /*f720*/  ISETP.NE.AND.EX P1, PT, RZ, UR9, PT, P1 ;  /* 0x00000009ff007c0c */ /* 0x000fc6000bf25310 */
[----:B------:R-:W-:Y:S01]  /*f730*/  IMAD.WIDE.U32 R2, R5, UR4, R2 ;  /* 0x0000000405027c25 */ /* 0x000fe2000f8e0002 */
[----:B------:R-:W-:-:S03]  /*f740*/  ULDC UR4, c[0x0][0x150] ;  /* 0x0000540000047ab9 */ /* 0x000fc60000000800 */
[----:B------:R-:W-:Y:S01]  /*f750*/  FMUL R6, R6, UR4 ;  /* 0x0000000406067c20 */ /* 0x000fe20008400000 */
[----:B------:R-:W-:Y:S01]  /*f760*/  IMAD R5, R5, UR5, R4 ;  /* 0x0000000505057c24 */ /* 0x000fe2000f8e0204 */
[----:B------:R-:W-:Y:S01]  /*f770*/  ULDC UR4, c[0x0][0x618] ;  /* 0x0001860000047ab9 */ /* 0x000fe20000000800 */
[----:B------:R-:W-:Y:S02]  /*f780*/  ULDC UR5, c[0x0][0x154] ;  /* 0x0000550000057ab9 */ /* 0x000fe40000000800 */
[----:B------:R-:W-:Y:S01]  /*f790*/  IMAD.IADD R3, R3, 0x1, R5 ;  /* 0x0000000103037824 */ /* 0x000fe200078e0205 */
[----:B------:R-:W3:Y:S04]  /*f7a0*/  F2I.U32.TRUNC.NTZ R6, R6 ;  /* 0x0000000600067305 */ /* 0x000ee8000020f000 */
[----:B------:R-:W-:-:S02]  /*f7b0*/  SHF.R.U64 R13, R2, UR4, R3 ;  /* 0x00000004020d7c19 */ /* 0x000fc40008001203 */
[----:B--2---:R-:W-:-:S05]  /*f7c0*/  I2FP.F32.U32 R2, R10 ;  /* 0x0000000a00027245 */ /* 0x004fca0000201000 */
[----:B------:R-:W-:Y:S01]  /*f7d0*/  FMUL R4, R2, UR5 ;  /* 0x0000000502047c20 */ /* 0x000fe20008400000 */
[----:B------:R-:W-:Y:S01]  /*f7e0*/  SHF.R.U32.HI R2, RZ, UR4, R3 ;  /* 0x00000004ff027c19 */ /* 0x000fe20008011603 */
[----:B------:R-:W-:Y:S02]  /*f7f0*/  ULDC UR4, c[0x0][0x658] ;  /* 0x0001960000047ab9 */ /* 0x000fe40000000800 */
[----:B------:R2:W4:Y:S01]  /*f800*/  F2I.U32.TRUNC.NTZ R18, R4 ;  /* 0x0000000400127305 */ /* 0x000522000020f000 */
[----:B------:R-:W-:Y:S01]  /*f810*/  SHF.R.U64 R16, R13, UR6, R2 ;  /* 0x000000060d107c19 */ /* 0x000fe20008001202 */
[----:B---3--:R-:W-:Y:S01]  /*f820*/  IMAD.MOV R6, RZ, RZ, -R6 ;  /* 0x000000ffff067224 */ /* 0x008fe200078e0a06 */
[----:B------:R-:W-:-:S03]  /*f830*/  SHF.R.U32.HI R3, RZ, UR6, R2 ;  /* 0x00000006ff037c19 */ /* 0x000fc60008011602 */
[----:B0-----:R-:W-:Y:S01]  /*f840*/  IMAD R12, R7, R6, R12 ;  /* 0x00000006070c7224 */ /* 0x001fe200078e020c */
[--C-:B------:R-:W-:Y:S02]  /*f850*/  SHF.R.U64 R14, R16, UR4, R3.reuse ;  /* 0x00000004100e7c19 */ /* 0x100fe40008001203 */
[----:B------:R-:W-:-:S03]  /*f860*/  SHF.R.U32.HI R3, RZ, UR4, R3 ;  /* 0x00000004ff037c19 */ /* 0x000fc60008011603 */
[----:B------:R-:W-:Y:S01]  /*f870*/  IMAD.MOV.U32 R2, RZ, RZ, R14 ;  /* 0x000000ffff027224 */ /* 0x000fe200078e000e */
[----:B--2-4-:R-:W-:Y:S06]  /*f880*/  @!P1 BRA `(.L_x_309) ;  /* 0x0000000000289947 */ /* 0x014fec0003800000 */
        /* <DEDUP_REMOVED lines=10> */
.L_x_309:
[----:B------:R-:W-:Y:S01]  /*f930*/  ULDC UR4, c[0x0][0x648] ;  /* 0x0001920000047ab9 */ /* 0x000fe20000000800 */
[----:B------:R-:W-:Y:S01]  /*f940*/  IMAD.MOV R18, RZ, RZ, -R18 ;  /* 0x000000ffff127224 */ /* 0x000fe200078e0a12 */
[----:B------:R-:W-:Y:S01]  /*f950*/  SHF.R.U64 R3, R2, UR4, R3 ;  /* 0x0000000402037c19 */ /* 0x000fe20008001203 */
[----:B------:R-:W-:Y:S01]  /*f960*/  ULDC UR4, c[0x0][0x638] ;  /* 0x00018e0000047ab9 */ /* 0x000fe20000000800 */
[----:B------:R-:W-:Y:S01]  /*f970*/  LOP3.LUT R2, R16, UR19, RZ, 0xc0, !PT ;  /* 0x0000001310027c12 */ /* 0x000fe2000f8ec0ff */
[----:B-1----:R-:W-:Y:S01]  /*f980*/  @P2 IMAD R12, R15, R18, R10 ;  /* 0x000000120f0c2224 */ /* 0x002fe200078e020a */
[----:B------:R-:W-:Y:S01]  /*f990*/  LOP3.LUT R13, R13, UR18, RZ, 0xc0, !PT ;  /* 0x000000120d0d7c12 */ /* 0x000fe2000f8ec0ff */
[----:B------:R-:W-:Y:S01]  /*f9a0*/  IMAD.MOV R5, RZ, RZ, -R3 ;  /* 0x000000ffff057224 */ /* 0x000fe200078e0a03 */
[----:B------:R-:W-:Y:S01]  /*f9b0*/  ULDC UR5, c[0x0][0x610] ;  /* 0x0001840000057ab9 */ /* 0x000fe20000000800 */
[----:B------:R-:W-:Y:S02]  /*f9c0*/  IMAD R3, R3, UR22, R2 ;  /* 0x0000001603037c24 */ /* 0x000fe4000f8e0202 */
[----:B------:R-:W-:Y:S01]  /*f9d0*/  IMAD R14, R5, UR4, R14 ;  /* 0x00000004050e7c24 */ /* 0x000fe2000f8e020e */
[----:B------:R-:W-:Y:S01]  /*f9e0*/  ULDC UR4, c[0x0][0x600] ;  /* 0x0001800000047ab9 */ /* 0x000fe20000000800 */
[----:B------:R-:W-:-:S02]  /*f9f0*/  IMAD R3, R3, UR5, R12 ;  /* 0x0000000503037c24 */ /* 0x000fc4000f8e020c */
[----:B------:R-:W-:Y:S02]  /*fa00*/  IMAD R14, R14, UR4, R13 ;  /* 0x000000040e0e7c24 */ /* 0x000fe4000f8e020d */
[----:B------:R-:W-:-:S03]  /*fa10*/  IMAD.MOV.U32 R2, RZ, RZ, 0x1 ;  /* 0x00000001ff027424 */ /* 0x000fc600078e00ff */
[----:B------:R-:W-:Y:S02]  /*fa20*/  SEL R4, R14, R3, !P2 ;  /* 0x000000030e047207 */ /* 0x000fe40005000000 */
[----:B------:R-:W-:-:S03]  /*fa30*/  SEL R3, R3, R14, !P2 ;  /* 0x0000000e03037207 */ /* 0x000fc60005000000 */
[----:B------:R1:W-:Y:S04]  /*fa40*/  STL [R1+0x88], R4 ;  /* 0x0000880401007387 */ /* 0x0003e80000100800 */
[----:B------:R1:W-:Y:S04]  /*fa50*/  STL [R1+0x78], R11 ;  /* 0x0000780b01007387 */ /* 0x0003e80000100800 */
[----:B------:R1:W-:Y:S02]  /*fa60*/  STL [R1+0x84], R3 ;  /* 0x0000840301007387 */ /* 0x0003e40000100800 */
.L_x_307:
[----:B------:R-:W-:Y:S05]  /*fa70*/  BSYNC B1 ;  /* 0x0000000000017941 */ /* 0x000fea0003800000 */
.L_x_306:
[----:B------:R-:W-:-:S13]  /*fa80*/  LOP3.LUT P1, RZ, R2, 0xff, RZ, 0xc0, !PT ;  /* 0x000000ff02ff7812 */ /* 0x000fda000782c0ff */
[----:B------:R-:W-:Y:S05]  /*fa90*/  @P1 BRA `(.L_x_310) ;  /* 0xfffffff4000c1947 */ /* 0x000fea000383ffff */
[----:B------:R-:W-:Y:S05]  /*faa0*/  BSYNC B0 ;  /* 0x0000000000007941 */ /* 0x000fea0003800000 */
.L_x_298:
[----:B------:R-:W-:-:S03]  /*fab0*/  UMOV UR4, 0xffffffff ;  /* 0xffffffff00047882 */ /* 0x000fc60000000000 */
[----:B------:R-:W-:Y:S05]  /*fac0*/  BRA.DIV UR4, `(.L_x_311) ;  /* 0x0000000604a07947 */ /* 0x000fea000b800000 */
[----:B------:R-:W-:-:S13]  /*fad0*/  ELECT P0, URZ, PT ;  /* 0x00000000003f782f */ /* 0x000fda0003800000 */
.L_x_329:
[----:B------:R-:W-:Y:S04]  /*fae0*/  BSSY B0, `(.L_x_312) ;  /* 0x000003e000007945 */ /* 0x000fe80003800000 */
[----:B------:R-:W-:Y:S05]  /*faf0*/  @!P0 BRA `(.L_x_313) ;  /* 0x0000000000f08947 */ /* 0x000fea0003800000 */
[----:B------:R-:W-:-:S04]  /*fb00*/  ULOP3.LUT UR4, UR13, 0x2, URZ, 0xfc, !UPT ;  /* 0x000000020d047892 */ /* 0x000fc8000f8efc3f */
[----:B------:R-:W-:-:S06]  /*fb10*/  UISETP.NE.AND UP0, UPT, UR4, 0x3, UPT ;  /* 0x000000030400788c */ /* 0x000fcc000bf05270 */
[----:B------:R-:W-:-:S13]  /*fb20*/  PLOP3.LUT P0, PT, PT, PT, UP0, 0x80, 0x0 ;  /* 0x000000000000781c */ /* 0x000fda0003f0f008 */
[----:B------:R-:W-:Y:S05]  /*fb30*/  @!P0 BRA `(.L_x_314) ;  /* 0x0000000000048947 */ /* 0x000fea0003800000 */
[----:B------:R-:W-:Y:S01]  /*fb40*/  BPT.TRAP 0x1 ;  /* 0x000000040000795c */ /* 0x000fe20000300000 */
.L_x_314:
[----:B01----:R-:W0:Y:S01]  /*fb50*/  S2R R3, SR_CgaCtaId ;  /* 0x0000000000037919 */ /* 0x003e220000008800 */
[----:B------:R-:W-:-:S04]  /*fb60*/  MOV R2, 0x400 ;  /* 0x0000040000027802 */ /* 0x000fc80000000f00 */
[----:B0-----:R-:W-:Y:S02]  /*fb70*/  LEA R3, R3, R2, 0x18 ;  /* 0x0000000203037211 */ /* 0x001fe400078ec0ff */
[----:B------:R-:W-:-:S03]  /*fb80*/  SHF.L.U32 R2, R0, 0x1f, RZ ;  /* 0x0000001f00027819 */ /* 0x000fc600000006ff */
[----:B------:R-:W-:-:S04]  /*fb90*/  VIADD R3, R3, 0x30 ;  /* 0x0000003003037836 */ /* 0x000fc80000000000 */
[C---:B------:R-:W-:Y:S02]  /*fba0*/  IMAD R7, R8.reuse, 0x8, R3 ;  /* 0x0000000808077824 */ /* 0x040fe400078e0203 */
[----:B------:R-:W-:Y:S02]  /*fbb0*/  VIADD R8, R8, 0x1 ;  /* 0x0000000108087836 */ /* 0x000fe40000000000 */
[----:B------:R-:W0:Y:S03]  /*fbc0*/  SYNCS.PHASECHK.TRANS64.TRYWAIT P0, [R7+URZ], R2 ;  /* 0x00000002070075a7 */ /* 0x000e26000800017f */
[----:B------:R-:W-:-:S04]  /*fbd0*/  ISETP.NE.AND P1, PT, R8, 0x6, PT ;  /* 0x000000060800780c */ /* 0x000fc80003f25270 */
[----:B------:R-:W-:Y:S02]  /*fbe0*/  SEL R5, RZ, 0x1, P1 ;  /* 0x00000001ff057807 */ /* 0x000fe40000800000 */
[----:B------:R-:W-:Y:S02]  /*fbf0*/  SEL R8, R8, RZ, P1 ;  /* 0x000000ff08087207 */ /* 0x000fe40000800000 */
[----:B------:R-:W-:-:S03]  /*fc00*/  LOP3.LUT R5, R0, R5, RZ, 0x3c, !PT ;  /* 0x0000000500057212 */ /* 0x000fc600078e3cff */
[----:B------:R-:W-:Y:S01]  /*fc10*/  IMAD R9, R8, 0x8, R3 ;  /* 0x0000000808097824 */ /* 0x000fe200078e0203 */
[----:B------:R-:W-:Y:S01]  /*fc20*/  SHF.L.U32 R4, R5, 0x1f, RZ ;  /* 0x0000001f05047819 */ /* 0x000fe200000006ff */
[----:B0-----:R-:W-:Y:S06]  /*fc30*/  @!P0 BRA `(.L_x_315) ;  /* 0x0000000400688947 */ /* 0x001fec0003800000 */
.L_x_330:
[----:B------:R-:W1:Y:S01]  /*fc40*/  SYNCS.PHASECHK.TRANS64.TRYWAIT P0, [R9+URZ], R4 ;  /* 0x00000004090075a7 */ /* 0x000e62000800017f */
[----:B------:R-:W-:-:S05]  /*fc50*/  VIADD R0, R8, 0x1 ;  /* 0x0000000108007836 */ /* 0x000fca0000000000 */
[----:B------:R-:W-:-:S04]  /*fc60*/  ISETP.NE.AND P1, PT, R0, 0x6, PT ;  /* 0x000000060000780c */ /* 0x000fc80003f25270 */
[----:B0-----:R-:W-:Y:S02]  /*fc70*/  SEL R2, RZ, 0x1, P1 ;  /* 0x00000001ff027807 */ /* 0x001fe40000800000 */
[----:B------:R-:W-:Y:S02]  /*fc80*/  SEL R0, R0, RZ, P1 ;  /* 0x000000ff00007207 */ /* 0x000fe40000800000 */
[----:B------:R-:W-:-:S03]  /*fc90*/  LOP3.LUT R7, R5, R2, RZ, 0x3c, !PT ;  /* 0x0000000205077212 */ /* 0x000fc600078e3cff */
[----:B------:R-:W-:Y:S01]  /*fca0*/  IMAD R6, R0, 0x8, R3 ;  /* 0x0000000800067824 */ /* 0x000fe200078e0203 */
[----:B------:R-:W-:Y:S01]  /*fcb0*/  SHF.L.U32 R5, R7, 0x1f, RZ ;  /* 0x0000001f07057819 */ /* 0x000fe200000006ff */
[----:B-1----:R-:W-:Y:S06]  /*fcc0*/  @!P0 BRA `(.L_x_316) ;  /* 0x0000000400588947 */ /* 0x002fec0003800000 */
.L_x_331:
[----:B------:R-:W1:Y:S01]  /*fcd0*/  SYNCS.PHASECHK.TRANS64.TRYWAIT P0, [R6+URZ], R5 ;  /* 0x00000005060075a7 */ /* 0x000e62000800017f */
[----:B------:R-:W-:-:S05]  /*fce0*/  VIADD R0, R0, 0x1 ;  /* 0x0000000100007836 */ /* 0x000fca0000000000 */
[----:B------:R-:W-:-:S04]  /*fcf0*/  ISETP.NE.AND P1, PT, R0, 0x6, PT ;  /* 0x000000060000780c */ /* 0x000fc80003f25270 */
[----:B------:R-:W-:Y:S02]  /*fd00*/  SEL R2, RZ, 0x1, P1 ;  /* 0x00000001ff027807 */ /* 0x000fe40000800000 */
[----:B------:R-:W-:Y:S02]  /*fd10*/  SEL R0, R0, RZ, P1 ;  /* 0x000000ff00007207 */ /* 0x000fe40000800000 */
[----:B------:R-:W-:-:S03]  /*fd20*/  LOP3.LUT R7, R7, R2, RZ, 0x3c, !PT ;  /* 0x0000000207077212 */ /* 0x000fc600078e3cff */
[----:B0-----:R-:W-:Y:S01]  /*fd30*/  IMAD R9, R0, 0x8, R3 ;  /* 0x0000000800097824 */ /* 0x001fe200078e0203 */
[----:B------:R-:W-:Y:S01]  /*fd40*/  SHF.L.U32 R4, R7, 0x1f, RZ ;  /* 0x0000001f07047819 */ /* 0x000fe200000006ff */
[----:B-1----:R-:W-:Y:S06]  /*fd50*/  @!P0 BRA `(.L_x_317) ;  /* 0x0000000400488947 */ /* 0x002fec0003800000 */
.L_x_332:
        /* <DEDUP_REMOVED lines=9> */
.L_x_333:
[----:B------:R-:W1:Y:S01]  /*fdf0*/  SYNCS.PHASECHK.TRANS64.TRYWAIT P0, [R6+URZ], R5 ;  /* 0x00000005060075a7 */ /* 0x000e62000800017f */
[----:B------:R-:W-:-:S05]  /*fe00*/  VIADD R0, R0, 0x1 ;  /* 0x0000000100007836 */ /* 0x000fca0000000000 */
[----:B------:R-:W-:-:S04]  /*fe10*/  ISETP.NE.AND P1, PT, R0, 0x6, PT ;  /* 0x000000060000780c */ /* 0x000fc80003f25270 */
[----:B------:R-:W-:Y:S02]  /*fe20*/  SEL R2, RZ, 0x1, P1 ;  /* 0x00000001ff027807 */ /* 0x000fe40000800000 */
[----:B------:R-:W-:Y:S02]  /*fe30*/  SEL R0, R0, RZ, P1 ;  /* 0x000000ff00007207 */ /* 0x000fe40000800000 */
[----:B------:R-:W-:Y:S01]  /*fe40*/  LOP3.LUT R2, R7, R2, RZ, 0x3c, !PT ;  /* 0x0000000207027212 */ /* 0x000fe200078e3cff */
[----:B-1----:R-:W-:Y:S06]  /*fe50*/  @!P0 BRA `(.L_x_319) ;  /* 0x0000000400308947 */ /* 0x002fec0003800000 */
.L_x_334:
[----:B------:R-:W-:Y:S01]  /*fe60*/  IMAD R3, R0, 0x8, R3 ;  /* 0x0000000800037824 */ /* 0x000fe200078e0203 */
[----:B------:R-:W-:-:S07]  /*fe70*/  SHF.L.U32 R0, R2, 0x1f, RZ ;  /* 0x0000001f02007819 */ /* 0x000fce00000006ff */
.L_x_320:
[----:B--2---:R2:W3:Y:S02]  /*fe80*/  SYNCS.PHASECHK.TRANS64.TRYWAIT P0, [R3+URZ], R0 ;  /* 0x00000000030075a7 */ /* 0x0044e4000800017f */
[----:B---3--:R-:W-:Y:S05]  /*fe90*/  @!P0 NANOSLEEP.SYNCS 0x989680 ;  /* 0x009896800000895d */ /* 0x008fea0003900000 */
[----:B------:R-:W3:Y:S02]  /*fea0*/  @!P0 SYNCS.PHASECHK.TRANS64 P0, [R3+URZ], R0 ;  /* 0x00000000030085a7 */ /* 0x000ee4000800007f */
[----:B---3--:R-:W-:Y:S05]  /*feb0*/  @!P0 BRA `(.L_x_320) ;  /* 0xfffffffc00f08947 */ /* 0x008fea000383ffff */
.L_x_313:
[----:B------:R-:W-:Y:S05]  /*fec0*/  BSYNC B0 ;  /* 0x0000000000007941 */ /* 0x000fea0003800000 */
.L_x_312:
[----:B------:R-:W-:Y:S05]  /*fed0*/  EXIT ;  /* 0x000000000000794d */ /* 0x000fea0003800000 */
.L_x_15:
[----:B---3--:R-:W-:-:S04]  /*fee0*/  IMAD.U32 R3, RZ, RZ, UR17 ;  /* 0x00000011ff037e24 */ /* 0x008fc8000f8e00ff */
[----:B------:R3:W4:Y:S03]  /*fef0*/  SYNCS.PHASECHK.TRANS64.TRYWAIT P0, [R3+URZ+-0x8], R0 ;  /* 0xfffff800030075a7 */ /* 0x000726000800017f */
[----:B----4-:R-:W-:Y:S05]  /*ff00*/  @!P0 NANOSLEEP.SYNCS 0x989680 ;  /* 0x009896800000895d */ /* 0x010fea0003900000 */
[----:B------:R-:W4:Y:S02]  /*ff10*/  @!P0 SYNCS.PHASECHK.TRANS64 P0, [R3+URZ+-0x8], R0 ;  /* 0xfffff800030085a7 */ /* 0x000f24000800007f */
[----:B----4-:R-:W-:Y:S05]  /*ff20*/  @!P0 BRA `(.L_x_15) ;  /* 0xfffffffc00ec8947 */ /* 0x010fea000383ffff */
[----:B------:R-:W-:Y:S05]  /*ff30*/  BRA `(.L_x_321) ;  /* 0xffffff1400ac7947 */ /* 0x000fea000383ffff */
.L_x_20:
[----:B-1----:R-:W-:-:S04]  /*ff40*/  IMAD.U32 R3, RZ, RZ, UR6 ;  /* 0x00000006ff037e24 */ /* 0x002fc8000f8e00ff */
[----:B------:R1:W2:Y:S03]  /*ff50*/  SYNCS.PHASECHK.TRANS64.TRYWAIT P0, [R3+URZ], R0 ;  /* 0x00000000030075a7 */ /* 0x0002a6000800017f */
[----:B--2---:R-:W-:Y:S05]  /*ff60*/  @!P0 NANOSLEEP.SYNCS 0x989680 ;  /* 0x009896800000895d */ /* 0x004fea0003900000 */
[----:B------:R-:W2:Y:S02]  /*ff70*/  @!P0 SYNCS.PHASECHK.TRANS64 P0, [R3+URZ], R0 ;  /* 0x00000000030085a7 */ /* 0x000ea4000800007f */
[----:B--2---:R-:W-:Y:S05]  /*ff80*/  @!P0 BRA `(.L_x_20) ;  /* 0xfffffffc00ec8947 */ /* 0x004fea000383ffff */
[----:B------:R-:W-:Y:S05]  /*ff90*/  BRA `(.L_x_19) ;  /* 0xffffff2000187947 */ /* 0x000fea000383ffff */
.L_x_26:
[----:B-----5:R1:W-:Y:S02]  /*ffa0*/  STL [R1+0x9c], R0 ;  /* 0x00009c0001007387 */ /* 0x0203e40000100800 */
[----:B-1----:R-:W-:-:S04]  /*ffb0*/  IMAD.U32 R0, RZ, RZ, UR9 ;  /* 0x00000009ff007e24 */ /* 0x002fc8000f8e00ff */
[----:B------:R1:W3:Y:S03]  /*ffc0*/  SYNCS.PHASECHK.TRANS64.TRYWAIT P0, [R0+URZ], R229 ;  /* 0x000000e5000075a7 */ /* 0x0002e6000800017f */
[----:B---3--:R-:W-:Y:S05]  /*ffd0*/  @!P0 NANOSLEEP.SYNCS 0x989680 ;  /* 0x009896800000895d */ /* 0x008fea0003900000 */
[----:B------:R1:W3:Y:S02]  /*ffe0*/  @!P0 SYNCS.PHASECHK.TRANS64 P0, [R0+URZ], R229 ;  /* 0x000000e5000085a7 */ /* 0x0002e4000800007f */
[----:B-1----:R1:W5:Y:S02]  /*fff0*/  LDL.LU R0, [R1+0x9c] ;  /* 0x00009c0001007983 */ /* 0x0023640000300800 */
[----:B-1-3--:R-:W-:Y:S05]  /*10000*/  @!P0 BRA `(.L_x_26) ;  /* 0xfffffffc00e48947 */ /* 0x00afea000383ffff */
[----:B------:R-:W-:Y:S05]  /*10010*/  BRA `(.L_x_25) ;  /* 0xffffff30006c7947 */ /* 0x000fea000383ffff */
.L_x_34:
[----:B---3--:R-:W-:-:S04]  /*10020*/  IMAD.U32 R25, RZ, RZ, UR17 ;  /* 0x00000011ff197e24 */ /* 0x008fc8000f8e00ff */
[----:B------:R3:W4:Y:S03]  /*10030*/  SYNCS.PHASECHK.TRANS64.TRYWAIT P0, [R25+URZ+0x8], R24 ;  /* 0x00000818190075a7 */ /* 0x000726000800017f */
[----:B----4-:R-:W-:Y:S05]  /*10040*/  @!P0 NANOSLEEP.SYNCS 0x989680 ;  /* 0x009896800000895d */ /* 0x010fea0003900000 */
[----:B------:R-:W4:Y:S02]  /*10050*/  @!P0 SYNCS.PHASECHK.TRANS64 P0, [R25+URZ+0x8], R24 ;  /* 0x00000818190085a7 */ /* 0x000f24000800007f */
[----:B----4-:R-:W-:Y:S05]  /*10060*/  @!P0 BRA `(.L_x_34) ;  /* 0xfffffffc00ec8947 */ /* 0x010fea000383ffff */
[----:B------:R-:W-:Y:S05]  /*10070*/  BRA `(.L_x_322) ;  /* 0xffffff5400307947 */ /* 0x000fea000383ffff */
.L_x_299:
[----:B------:R-:W-:Y:S01]  /*10080*/  BSSY B1, `(.L_x_323) ;  /* 0x0000006000017945 */ /* 0x000fe20003800000 */
[----:B------:R-:W-:-:S07]  /*10090*/  IMAD.MOV.U32 R2, RZ, RZ, -0x1 ;  /* 0xffffffffff027424 */ /* 0x000fce00078e00ff */
[----:B------:R-:W-:Y:S05]  /*100a0*/  WARPSYNC.COLLECTIVE R2, `(.L_x_324) ;  /* 0x00000000020c7348 */ /* 0x000fea0003c00000 */
[----:B------:R-:W-:Y:S02]  /*100b0*/  ELECT P1, UR62, PT ;  /* 0x00000000003e782f */ /* 0x000fe40003820000 */
[----:B------:R-:W-:Y:S01]  /*100c0*/  MOV R2, UR62 ;  /* 0x0000003e00027c02 */ /* 0x000fe20008000f00 */
[----:B------:R-:W-:Y:S10]  /*100d0*/  ENDCOLLECTIVE ;  /* 0x000000000000791b */ /* 0x000ff40003800000 */
.L_x_324:
[----:B------:R-:W-:Y:S05]  /*100e0*/  BSYNC B1 ;  /* 0x0000000000017941 */ /* 0x000fea0003800000 */
.L_x_323:
[----:B------:R-:W-:Y:S05]  /*100f0*/  BRA `(.L_x_325) ;  /* 0xffffffec00807947 */ /* 0x000fea000383ffff */
.L_x_302:
[----:B-1----:R1:W2:Y:S02]  /*10100*/  SYNCS.PHASECHK.TRANS64.TRYWAIT P1, [R11+URZ+0x30], R4 ;  /* 0x000030040b0075a7 */ /* 0x0022a4000802017f */
[----:B--2---:R-:W-:Y:S05]  /*10110*/  @!P1 NANOSLEEP.SYNCS 0x989680 ;  /* 0x009896800000995d */ /* 0x004fea0003900000 */
[----:B------:R-:W2:Y:S02]  /*10120*/  @!P1 SYNCS.PHASECHK.TRANS64 P1, [R11+URZ+0x30], R4 ;  /* 0x000030040b0095a7 */ /* 0x000ea4000802007f */
[----:B--2---:R-:W-:Y:S05]  /*10130*/  @!P1 BRA `(.L_x_302) ;  /* 0xfffffffc00f09947 */ /* 0x004fea000383ffff */
[----:B------:R-:W-:Y:S05]  /*10140*/  BRA `(.L_x_326) ;  /* 0xffffffec00bc7947 */ /* 0x000fea000383ffff */
.L_x_311:
[----:B------:R-:W-:Y:S01]  /*10150*/  BSSY B0, `(.L_x_327) ;  /* 0x0000006000007945 */ /* 0x000fe20003800000 */
[----:B------:R-:W-:-:S07]  /*10160*/  IMAD.MOV.U32 R2, RZ, RZ, -0x1 ;  /* 0xffffffffff027424 */ /* 0x000fce00078e00ff */
[----:B01----:R-:W-:Y:S05]  /*10170*/  WARPSYNC.COLLECTIVE R2, `(.L_x_328) ;  /* 0x00000000020c7348 */ /* 0x003fea0003c00000 */
[----:B------:R-:W-:Y:S02]  /*10180*/  ELECT P1, UR62, PT ;  /* 0x00000000003e782f */ /* 0x000fe40003820000 */
[----:B------:R-:W-:Y:S01]  /*10190*/  MOV R2, UR62 ;  /* 0x0000003e00027c02 */ /* 0x000fe20008000f00 */
[----:B01----:R-:W-:Y:S10]  /*101a0*/  ENDCOLLECTIVE ;  /* 0x000000000000791b */ /* 0x003ff40003800000 */
.L_x_328:
[----:B------:R-:W-:Y:S05]  /*101b0*/  BSYNC B0 ;  /* 0x0000000000007941 */ /* 0x000fea0003800000 */
.L_x_327:
[----:B------:R-:W-:Y:S01]  /*101c0*/  PLOP3.LUT P0, PT, P1, PT, PT, 0x80, 0x0 ;  /* 0x000000000000781c */ /* 0x000fe20000f0f070 */
[----:B------:R-:W-:-:S12]  /*101d0*/  BRA `(.L_x_329) ;  /* 0xfffffff800407947 */ /* 0x000fd8000383ffff */
.L_x_315:
[----:B0-----:R0:W1:Y:S02]  /*101e0*/  SYNCS.PHASECHK.TRANS64.TRYWAIT P0, [R7+URZ], R2 ;  /* 0x00000002070075a7 */ /* 0x001064000800017f */
[----:B-1----:R-:W-:Y:S05]  /*101f0*/  @!P0 NANOSLEEP.SYNCS 0x989680 ;  /* 0x009896800000895d */ /* 0x002fea0003900000 */
[----:B------:R-:W1:Y:S02]  /*10200*/  @!P0 SYNCS.PHASECHK.TRANS64 P0, [R7+URZ], R2 ;  /* 0x00000002070085a7 */ /* 0x000e64000800007f */
[----:B-1----:R-:W-:Y:S05]  /*10210*/  @!P0 BRA `(.L_x_315) ;  /* 0xfffffffc00f08947 */ /* 0x002fea000383ffff */
[----:B------:R-:W-:Y:S05]  /*10220*/  BRA `(.L_x_330) ;  /* 0xfffffff800847947 */ /* 0x000fea000383ffff */
.L_x_316:
[----:B0-----:R0:W1:Y:S02]  /*10230*/  SYNCS.PHASECHK.TRANS64.TRYWAIT P0, [R9+URZ], R4 ;  /* 0x00000004090075a7 */ /* 0x001064000800017f */
[----:B-1----:R-:W-:Y:S05]  /*10240*/  @!P0 NANOSLEEP.SYNCS 0x989680 ;  /* 0x009896800000895d */ /* 0x002fea0003900000 */
[----:B------:R-:W1:Y:S02]  /*10250*/  @!P0 SYNCS.PHASECHK.TRANS64 P0, [R9+URZ], R4 ;  /* 0x00000004090085a7 */ /* 0x000e64000800007f */
[----:B-1----:R-:W-:Y:S05]  /*10260*/  @!P0 BRA `(.L_x_316) ;  /* 0xfffffffc00f08947 */ /* 0x002fea000383ffff */
[----:B------:R-:W-:Y:S05]  /*10270*/  BRA `(.L_x_331) ;  /* 0xfffffff800947947 */ /* 0x000fea000383ffff */
.L_x_317:
[----:B0-----:R0:W1:Y:S02]  /*10280*/  SYNCS.PHASECHK.TRANS64.TRYWAIT P0, [R6+URZ], R5 ;  /* 0x00000005060075a7 */ /* 0x001064000800017f */
[----:B-1----:R-:W-:Y:S05]  /*10290*/  @!P0 NANOSLEEP.SYNCS 0x989680 ;  /* 0x009896800000895d */ /* 0x002fea0003900000 */
[----:B------:R-:W1:Y:S02]  /*102a0*/  @!P0 SYNCS.PHASECHK.TRANS64 P0, [R6+URZ], R5 ;  /* 0x00000005060085a7 */ /* 0x000e64000800007f */
[----:B-1----:R-:W-:Y:S05]  /*102b0*/  @!P0 BRA `(.L_x_317) ;  /* 0xfffffffc00f08947 */ /* 0x002fea000383ffff */
[----:B------:R-:W-:Y:S05]  /*102c0*/  BRA `(.L_x_332) ;  /* 0xfffffff800a47947 */ /* 0x000fea000383ffff */
.L_x_318:
[----:B0-----:R0:W1:Y:S02]  /*102d0*/  SYNCS.PHASECHK.TRANS64.TRYWAIT P0, [R9+URZ], R4 ;  /* 0x00000004090075a7 */ /* 0x001064000800017f */
[----:B-1----:R-:W-:Y:S05]  /*102e0*/  @!P0 NANOSLEEP.SYNCS 0x989680 ;  /* 0x009896800000895d */ /* 0x002fea0003900000 */
[----:B------:R-:W1:Y:S02]  /*102f0*/  @!P0 SYNCS.PHASECHK.TRANS64 P0, [R9+URZ], R4 ;  /* 0x00000004090085a7 */ /* 0x000e64000800007f */
[----:B-1----:R-:W-:Y:S05]  /*10300*/  @!P0 BRA `(.L_x_318) ;  /* 0xfffffffc00f08947 */ /* 0x002fea000383ffff */
[----:B------:R-:W-:Y:S05]  /*10310*/  BRA `(.L_x_333) ;  /* 0xfffffff800b47947 */ /* 0x000fea000383ffff */
.L_x_319:
[----:B-1----:R1:W2:Y:S02]  /*10320*/  SYNCS.PHASECHK.TRANS64.TRYWAIT P0, [R6+URZ], R5 ;  /* 0x00000005060075a7 */ /* 0x0022a4000800017f */
[----:B--2---:R-:W-:Y:S05]  /*10330*/  @!P0 NANOSLEEP.SYNCS 0x989680 ;  /* 0x009896800000895d */ /* 0x004fea0003900000 */
[----:B------:R-:W2:Y:S02]  /*10340*/  @!P0 SYNCS.PHASECHK.TRANS64 P0, [R6+URZ], R5 ;  /* 0x00000005060085a7 */ /* 0x000ea4000800007f */
[----:B--2---:R-:W-:Y:S05]  /*10350*/  @!P0 BRA `(.L_x_319) ;  /* 0xfffffffc00f08947 */ /* 0x004fea000383ffff */
[----:B------:R-:W-:Y:S05]  /*10360*/  BRA `(.L_x_334) ;  /* 0xfffffff800bc7947 */ /* 0x000fea000383ffff */
.L_x_335:
[----:B------:R-:W-:-:S00]  /*10370*/  BRA `(.L_x_335) ;  /* 0xfffffffc00fc7947 */ /* 0x000fc0000383ffff */
[----:B------:R-:W-:-:S00]  /*10380*/  NOP ;  /* 0x0000000000007918 */ /* 0x000fc00000000000 */
[----:B------:R-:W-:-:S00]  /*10390*/  NOP ;  /* 0x0000000000007918 */ /* 0x000fc00000000000 */
[----:B------:R-:W-:-:S00]  /*103a0*/  NOP ;  /* 0x0000000000007918 */ /* 0x000fc00000000000 */
[----:B------:R-:W-:-:S00]  /*103b0*/  NOP ;  /* 0x0000000000007918 */ /* 0x000fc00000000000 */
[----:B------:R-:W-:-:S00]  /*103c0*/  NOP ;  /* 0x0000000000007918 */ /* 0x000fc00000000000 */
[----:B------:R-:W-:-:S00]  /*103d0*/  NOP ;  /* 0x0000000000007918 */ /* 0x000fc00000000000 */
[----:B------:R-:W-:-:S00]  /*103e0*/  NOP ;  /* 0x0000000000007918 */ /* 0x000fc00000000000 */
[----:B------:R-:W-:-:S00]  /*103f0*/  NOP ;  /* 0x0000000000007918 */ /* 0x000fc00000000000 */
.L_x_336:


//--------------------- .nv.shared._ZN7cutlass13device_kernelINS_4gemm6kernel13GemmUniversalIN4cute5tupleIJiiiiEEENS1_10collective13CollectiveMmaINS1_37MainloopSm90TmaGmmaWarpSpecializedFP8ILi6ENS5_IJNS4_1CILi1EEESB_SB_EEENS1_32KernelTmaWarpSpecializedPingpongEEENS5_IJNSA_ILi64EEENSA_ILi256EEENSA_ILi32EEEEEENS_12float_e5m2_tENS5_IJlSB_lEEESJ_SK_NS4_8TiledMMAINS4_8MMA_AtomIJNS4_4SM904GMMA31MMA_64x256x32_F32E5M2E5M2_SS_TNILNSO_7ScaleInE1ELSQ_1EEEEEENS4_6LayoutISC_NS5_IJNSA_ILi0EEESU_SU_EEEEENS5_IJNS4_10UnderscoreESX_SX_EEEEENS4_13SM90_TMA_LOADENS4_14ComposedLayoutINS4_7SwizzleILi1ELi4ELi3EEENS4_18smem_ptr_flag_bitsILi8EEENST_INS5_IJNSA_ILi8EEESH_EEENS5_IJSH_SB_EEEEEEEvNS4_8identityES10_S1A_vS1B_EENS_8epilogue10collective6detail29Sm90TmaWarpSpecializedAdapterINS1E_15DefaultEpilogueISJ_SK_SK_NS1D_6thread17LinearCombinationISJ_Li1EffLNS1I_9ScaleType4KindE0ELNS_15FloatRoundStyleE2ESJ_EENS1_15EpilogueDefaultEEEEEvvEEEEvNT_6ParamsE --------------------------
	.section	.nv.shared._ZN7cutlass13device_kernelINS_4gemm6kernel13GemmUniversalIN4cute5tupleIJiiiiEEENS1_10collective13CollectiveMmaINS1_37MainloopSm90TmaGmmaWarpSpecializedFP8ILi6ENS5_IJNS4_1CILi1EEESB_SB_EEENS1_32KernelTmaWarpSpecializedPingpongEEENS5_IJNSA_ILi64EEENSA_ILi256EEENSA_ILi32EEEEEENS_12float_e5m2_tENS5_IJlSB_lEEESJ_SK_NS4_8TiledMMAINS4_8MMA_AtomIJNS4_4SM904GMMA31MMA_64x256x32_F32E5M2E5M2_SS_TNILNSO_7ScaleInE1ELSQ_1EEEEEENS4_6LayoutISC_NS5_IJNSA_ILi0EEESU_SU_EEEEENS5_IJNS4_10UnderscoreESX_SX_EEEEENS4_13SM90_TMA_LOADENS4_14ComposedLayoutINS4_7SwizzleILi1ELi4ELi3EEENS4_18smem_ptr_flag_bitsILi8EEENST_INS5_IJNSA_ILi8EEESH_EEENS5_IJSH_SB_EEEEEEEvNS4_8identityES10_S1A_vS1B_EENS_8epilogue10collective6detail29Sm90TmaWarpSpecializedAdapterINS1E_15DefaultEpilogueISJ_SK_SK_NS1D_6thread17LinearCombinationISJ_Li1EffLNS1I_9ScaleType4KindE0ELNS_15FloatRoundStyleE2ESJ_EENS1_15EpilogueDefaultEEEEEvvEEEEvNT_6ParamsE,"aw",@nobits
	.sectionflags	@""
	.align	16
	.zero		1024


//--------------------- .nv.shared.reserved.0     --------------------------
	.section	.nv.shared.reserved.0,"aw",@nobits
	.weak		__nv_reservedSMEM_offset_0_alias
	.size		__nv_reservedSMEM_offset_0_alias, 0, 0
	.other		__nv_reservedSMEM_offset_0_alias,@"STO_CUDA_RESERVED_SHARED STV_DEFAULT"
__nv_reservedSMEM_offset_0_alias:
	.zero		0


//--------------------- .nv.global                --------------------------
	.section	.nv.global,"aw",@nobits
.nv.global:
	.type		_ZN40_INTERNAL_8994d2ae_4_k_cu_118601bd_217254cute1_E,@object
	.size		_ZN40_INTERNAL_8994d2ae_4_k_cu_118601bd_217254cute1_E,(_ZN40_INTERNAL_8994d2ae_4_k_cu_118601bd_217254cuda3std3__45__cpo6cbeginE - _ZN40_INTERNAL_8994d2ae_4_k_cu_118601bd_217254cute1_E)
_ZN40_INTERNAL_8994d2ae_4_k_cu_118601bd_217254cute1_E:
	.zero		1
	.type		_ZN40_INTERNAL_8994d2ae_4_k_cu_118601bd_217254cuda3std3__45__cpo6cbeginE,@object
	.size		_ZN40_INTERNAL_8994d2ae_4_k_cu_118601bd_217254cuda3std3__45__cpo6cbeginE,(_ZN40_INTERNAL_8994d2ae_4_k_cu_118601bd_217254cuda3std3__48in_placeE - _ZN40_INTERNAL_8994d2ae_4_k_cu_118601bd_217254cuda3std3__45__cpo6cbeginE)
_ZN40_INTERNAL_8994d2ae_4_k_cu_118601bd_217254cuda3std3__45__cpo6cbeginE:
	.zero		1
	.type		_ZN40_INTERNAL_8994d2ae_4_k_cu_118601bd_217254cuda3std3__48in_placeE,@object
	.size		_ZN40_INTERNAL_8994d2ae_4_k_cu_118601bd_217254cuda3std3__48in_placeE,(_ZN40_INTERNAL_8994d2ae_4_k_cu_118601bd_217254cuda3std6ranges3__45__cpo9iter_moveE - _ZN40_INTERNAL_8994d2ae_4_k_cu_118601bd_217254cuda3std3__48in_placeE)
_ZN40_INTERNAL_8994d2ae_4_k_cu_118601bd_217254cuda3std3__48in_placeE:
	.zero		1
	.type		_ZN40_INTERNAL_8994d2ae_4_k_cu_118601bd_217254cuda3std6ranges3__45__cpo9iter_moveE,@object
	.size		_ZN40_INTERNAL_8994d2ae_4_k_cu_118601bd_217254cuda3std6ranges3__45__cpo9iter_moveE,(_ZN40_INTERNAL_8994d2ae_4_k_cu_118601bd_217254cuda3std3__45__cpo5beginE - _ZN40_INTERNAL_8994d2ae_4_k_cu_118601bd_217254cuda3std6ranges3__45__cpo9iter_moveE)
_ZN40_INTERNAL_8994d2ae_4_k_cu_118601bd_217254cuda3std6ranges3__45__cpo9iter_moveE:
	.zero		1
	.type		_ZN40_INTERNAL_8994d2ae_4_k_cu_118601bd_217254cuda3std3__45__cpo5beginE,@object
	.size		_ZN40_INTERNAL_8994d2ae_4_k_cu_118601bd_217254cuda3std3__45__cpo5beginE,(_ZN40_INTERNAL_8994d2ae_4_k_cu_118601bd_217254cuda3std3__442_GLOBAL__N__8994d2ae_4_k_cu_118601bd_217256ignoreE - _ZN40_INTERNAL_8994d2ae_4_k_cu_118601bd_217254cuda3std3__45__cpo5beginE)
_ZN40_INTERNAL_8994d2ae_4_k_cu_118601bd_217254cuda3std3__45__cpo5beginE:
	.zero		1
	.type		_ZN40_INTERNAL_8994d2ae_4_k_cu_118601bd_217254cuda3std3__442_GLOBAL__N__8994d2ae_4_k_cu_118601bd_217256ignoreE,@object
	.size		_ZN40_INTERNAL_8994d2ae_4_k_cu_118601bd_217254cuda3std3__442_GLOBAL__N__8994d2ae_4_k_cu_118601bd_217256ignoreE,(_ZN40_INTERNAL_8994d2ae_4_k_cu_118601bd_217254cute7productE - _ZN40_INTERNAL_8994d2ae_4_k_cu_118601bd_217254cuda3std3__442_GLOBAL__N__8994d2ae_4_k_cu_118601bd_217256ignoreE)
_ZN40_INTERNAL_8994d2ae_4_k_cu_118601bd_217254cuda3std3__442_GLOBAL__N__8994d2ae_4_k_cu_118601bd_217256ignoreE:
	.zero		1
	.type		_ZN40_INTERNAL_8994d2ae_4_k_cu_118601bd_217254cute7productE,@object
	.size		_ZN40_INTERNAL_8994d2ae_4_k_cu_118601bd_217254cute7productE,(_ZN40_INTERNAL_8994d2ae_4_k_cu_118601bd_217254cuda3std3__45__cpo3endE - _ZN40_INTERNAL_8994d2ae_4_k_cu_118601bd_217254cute7productE)
_ZN40_INTERNAL_8994d2ae_4_k_cu_118601bd_217254cute7productE:
	.zero		1
	.type		_ZN40_INTERNAL_8994d2ae_4_k_cu_118601bd_217254cuda3std3__45__cpo3endE,@object
	.size		_ZN40_INTERNAL_8994d2ae_4_k_cu_118601bd_217254cuda3std3__45__cpo3endE,(_ZN40_INTERNAL_8994d2ae_4_k_cu_118601bd_217254cuda3std3__419piecewise_constructE - _ZN40_INTERNAL_8994d2ae_4_k_cu_118601bd_217254cuda3std3__45__cpo3endE)
_ZN40_INTERNAL_8994d2ae_4_k_cu_118601bd_217254cuda3std3__45__cpo3endE:
	.zero		1
	.type		_ZN40_INTERNAL_8994d2ae_4_k_cu_118601bd_217254cuda3std3__419piecewise_constructE,@object
	.size		_ZN40_INTERNAL_8994d2ae_4_k_cu_118601bd_217254cuda3std3__419piecewise_constructE,(_ZN40_INTERNAL_8994d2ae_4_k_cu_118601bd_217254cuda3std3__45__cpo4cendE - _ZN40_INTERNAL_8994d2ae_4_k_cu_118601bd_217254cuda3std3__419piecewise_constructE)
_ZN40_INTERNAL_8994d2ae_4_k_cu_118601bd_217254cuda3std3__419piecewise_constructE:
	.zero		1
	.type		_ZN40_INTERNAL_8994d2ae_4_k_cu_118601bd_217254cuda3std3__45__cpo4cendE,@object
	.size		_ZN40_INTERNAL_8994d2ae_4_k_cu_118601bd_217254cuda3std3__45__cpo4cendE,(_ZN40_INTERNAL_8994d2ae_4_k_cu_118601bd_217254cuda3std6ranges3__45__cpo4swapE - _ZN40_INTERNAL_8994d2ae_4_k_cu_118601bd_217254cuda3std3__45__cpo4cendE)
_ZN40_INTERNAL_8994d2ae_4_k_cu_118601bd_217254cuda3std3__45__cpo4cendE:
	.zero		1
	.type		_ZN40_INTERNAL_8994d2ae_4_k_cu_118601bd_217254cuda3std6ranges3__45__cpo4swapE,@object
	.size		_ZN40_INTERNAL_8994d2ae_4_k_cu_118601bd_217254cuda3std6ranges3__45__cpo4swapE,(.L_7 - _ZN40_INTERNAL_8994d2ae_4_k_cu_118601bd_217254cuda3std6ranges3__45__cpo4swapE)
_ZN40_INTERNAL_8994d2ae_4_k_cu_118601bd_217254cuda3std6ranges3__45__cpo4swapE:
	.zero		1
.L_7:


//--------------------- .nv.constant0._ZN7cutlass13device_kernelINS_4gemm6kernel13GemmUniversalIN4cute5tupleIJiiiiEEENS1_10collective13CollectiveMmaINS1_37MainloopSm90TmaGmmaWarpSpecializedFP8ILi6ENS5_IJNS4_1CILi1EEESB_SB_EEENS1_32KernelTmaWarpSpecializedPingpongEEENS5_IJNSA_ILi64EEENSA_ILi256EEENSA_ILi32EEEEEENS_12float_e5m2_tENS5_IJlSB_lEEESJ_SK_NS4_8TiledMMAINS4_8MMA_AtomIJNS4_4SM904GMMA31MMA_64x256x32_F32E5M2E5M2_SS_TNILNSO_7ScaleInE1ELSQ_1EEEEEENS4_6LayoutISC_NS5_IJNSA_ILi0EEESU_SU_EEEEENS5_IJNS4_10UnderscoreESX_SX_EEEEENS4_13SM90_TMA_LOADENS4_14ComposedLayoutINS4_7SwizzleILi1ELi4ELi3EEENS4_18smem_ptr_flag_bitsILi8EEENST_INS5_IJNSA_ILi8EEESH_EEENS5_IJSH_SB_EEEEEEEvNS4_8identityES10_S1A_vS1B_EENS_8epilogue10collective6detail29Sm90TmaWarpSpecializedAdapterINS1E_15DefaultEpilogueISJ_SK_SK_NS1D_6thread17LinearCombinationISJ_Li1EffLNS1I_9ScaleType4KindE0ELNS_15FloatRoundStyleE2ESJ_EENS1_15EpilogueDefaultEEEEEvvEEEEvNT_6ParamsE --------------------------
	.section	.nv.constant0._ZN7cutlass13device_kernelINS_4gemm6kernel13GemmUniversalIN4cute5tupleIJiiiiEEENS1_10collective13CollectiveMmaINS1_37MainloopSm90TmaGmmaWarpSpecializedFP8ILi6ENS5_IJNS4_1CILi1EEESB_SB_EEENS1_32KernelTmaWarpSpecializedPingpongEEENS5_IJNSA_ILi64EEENSA_ILi256EEENSA_ILi32EEEEEENS_12float_e5m2_tENS5_IJlSB_lEEESJ_SK_NS4_8TiledMMAINS4_8MMA_AtomIJNS4_4SM904GMMA31MMA_64x256x32_F32E5M2E5M2_SS_TNILNSO_7ScaleInE1ELSQ_1EEEEEENS4_6LayoutISC_NS5_IJNSA_ILi0EEESU_SU_EEEEENS5_IJNS4_10UnderscoreESX_SX_EEEEENS4_13SM90_TMA_LOADENS4_14ComposedLayoutINS4_7SwizzleILi1ELi4ELi3EEENS4_18smem_ptr_flag_bitsILi8EEENST_INS5_IJNSA_ILi8EEESH_EEENS5_IJSH_SB_EEEEEEEvNS4_8identityES10_S1A_vS1B_EENS_8epilogue10collective6detail29Sm90TmaWarpSpecializedAdapterINS1E_15DefaultEpilogueISJ_SK_SK_NS1D_6thread17LinearCombinationISJ_Li1EffLNS1I_9ScaleType4KindE0ELNS_15FloatRoundStyleE2ESJ_EENS1_15EpilogueDefaultEEEEEvvEEEEvNT_6ParamsE,"a",@progbits
	.sectionflags	@""
	.align	4
.nv.constant0._ZN7cutlass13device_kernelINS_4gemm6kernel13GemmUniversalIN4cute5tupleIJiiiiEEENS1_10collective13CollectiveMmaINS1_37MainloopSm90TmaGmmaWarpSpecializedFP8ILi6ENS5_IJNS4_1CILi1EEESB_SB_EEENS1_32KernelTmaWarpSpecializedPingpongEEENS5_IJNSA_ILi64EEENSA_ILi256EEENSA_ILi32EEEEEENS_12float_e5m2_tENS5_IJlSB_lEEESJ_SK_NS4_8TiledMMAINS4_8MMA_AtomIJNS4_4SM904GMMA31MMA_64x256x32_F32E5M2E5M2_SS_TNILNSO_7ScaleInE1ELSQ_1EEEEEENS4_6LayoutISC_NS5_IJNSA_ILi0EEESU_SU_EEEEENS5_IJNS4_10UnderscoreESX_SX_EEEEENS4_13SM90_TMA_LOADENS4_14ComposedLayoutINS4_7SwizzleILi1ELi4ELi3EEENS4_18smem_ptr_flag_bitsILi8EEENST_INS5_IJNSA_ILi8EEESH_EEENS5_IJSH_SB_EEEEEEEvNS4_8identityES10_S1A_vS1B_EENS_8epilogue10collective6detail29Sm90TmaWarpSpecializedAdapterINS1E_15DefaultEpilogueISJ_SK_SK_NS1D_6thread17LinearCombinationISJ_Li1EffLNS1I_9ScaleType4KindE0ELNS_15FloatRoundStyleE2ESJ_EENS1_15EpilogueDefaultEEEEEvvEEEEvNT_6ParamsE:
	.zero		1664


//--------------------- SYMBOLS --------------------------

	.type		.nv.reservedSmem.offset0,@object
	.size		.nv.reservedSmem.offset0,0x4
